//
// Generated by NVIDIA NVVM Compiler
//
// Compiler Build ID: CL-36424714
// Cuda compilation tools, release 13.0, V13.0.88
// Based on NVVM 20.0.0
//

.version 9.0
.target sm_100
.address_size 64

	// .globl	_Z5coskrPdS_djj
.func  (.param .align 16 .b8 func_retval0[16]) __internal_trig_reduction_slowpathd
(
	.param .b64 __internal_trig_reduction_slowpathd_param_0
)
;
// _ZZ11reductionFsPdS_jE1f has been demoted
.global .align 8 .b8 __cudart_i2opi_d[144] = {8, 93, 141, 31, 177, 95, 251, 107, 234, 146, 82, 138, 247, 57, 7, 61, 123, 241, 229, 235, 199, 186, 39, 117, 45, 234, 95, 158, 102, 63, 70, 79, 183, 9, 203, 39, 207, 126, 54, 109, 31, 109, 10, 90, 139, 17, 47, 239, 15, 152, 5, 222, 255, 151, 248, 31, 59, 40, 249, 189, 139, 95, 132, 156, 244, 57, 83, 131, 57, 214, 145, 57, 65, 126, 95, 180, 38, 112, 156, 233, 132, 68, 187, 46, 245, 53, 130, 232, 62, 167, 41, 177, 28, 235, 29, 254, 28, 146, 209, 9, 234, 46, 73, 6, 224, 210, 77, 66, 58, 110, 36, 183, 97, 197, 187, 222, 171, 99, 81, 254, 65, 144, 67, 60, 153, 149, 98, 219, 192, 221, 52, 245, 209, 87, 39, 252, 41, 21, 68, 78, 110, 131, 249, 162};
.global .align 16 .b8 __cudart_sin_cos_coeffs[128] = {70, 210, 176, 44, 241, 229, 90, 190, 146, 227, 172, 105, 227, 29, 199, 62, 161, 98, 219, 25, 160, 1, 42, 191, 24, 8, 17, 17, 17, 17, 129, 63, 84, 85, 85, 85, 85, 85, 197, 191, 0, 0, 0, 0, 0, 0, 0, 0, 0, 0, 0, 0, 0, 0, 0, 0, 100, 129, 253, 32, 131, 255, 168, 189, 40, 133, 239, 193, 167, 238, 33, 62, 217, 230, 6, 142, 79, 126, 146, 190, 233, 188, 221, 25, 160, 1, 250, 62, 71, 93, 193, 22, 108, 193, 86, 191, 81, 85, 85, 85, 85, 85, 165, 63, 0, 0, 0, 0, 0, 0, 224, 191, 0, 0, 0, 0, 0, 0, 240, 63};

.visible .entry _Z5coskrPdS_djj(
	.param .u64 .ptr .align 1 _Z5coskrPdS_djj_param_0,
	.param .u64 .ptr .align 1 _Z5coskrPdS_djj_param_1,
	.param .f64 _Z5coskrPdS_djj_param_2,
	.param .u32 _Z5coskrPdS_djj_param_3,
	.param .u32 _Z5coskrPdS_djj_param_4
)
{
	.reg .pred 	%p<17>;
	.reg .b32 	%r<61>;
	.reg .b64 	%rd<35>;
	.reg .b64 	%fd<116>;

	ld.param.u64 	%rd3, [_Z5coskrPdS_djj_param_0];
	ld.param.u64 	%rd4, [_Z5coskrPdS_djj_param_1];
	ld.param.f64 	%fd22, [_Z5coskrPdS_djj_param_2];
	ld.param.u32 	%r26, [_Z5coskrPdS_djj_param_3];
	ld.param.u32 	%r27, [_Z5coskrPdS_djj_param_4];
	cvta.to.global.u64 	%rd1, %rd3;
	cvta.to.global.u64 	%rd2, %rd4;
	mov.u32 	%r28, %ctaid.x;
	mov.u32 	%r1, %tid.x;
	mov.u32 	%r29, %ntid.x;
	mul.lo.s32 	%r2, %r28, %r29;
	add.s32 	%r55, %r2, %r1;
	setp.ge.u32 	%p1, %r55, %r26;
	@%p1 bra 	$L__BB0_21;
	add.s32 	%r4, %r55, 524288;
	max.u32 	%r30, %r26, %r4;
	not.b32 	%r31, %r2;
	add.s32 	%r32, %r30, %r31;
	sub.s32 	%r5, %r32, %r1;
	and.b32  	%r33, %r5, 524288;
	setp.ne.s32 	%p2, %r33, 0;
	@%p2 bra 	$L__BB0_8;
	mul.wide.u32 	%rd5, %r55, 8;
	add.s64 	%rd6, %rd2, %rd5;
	ld.global.f64 	%fd23, [%rd6];
	rem.u32 	%r34, %r55, %r27;
	mul.wide.u32 	%rd7, %r34, 8;
	add.s64 	%rd8, %rd2, %rd7;
	ld.global.f64 	%fd24, [%rd8];
	sub.f64 	%fd25, %fd23, %fd24;
	mul.f64 	%fd1, %fd22, %fd25;
	abs.f64 	%fd2, %fd1;
	setp.eq.f64 	%p3, %fd2, 0d7FF0000000000000;
	@%p3 bra 	$L__BB0_6;
	mul.f64 	%fd26, %fd1, 0d3FE45F306DC9C883;
	cvt.rni.s32.f64 	%r53, %fd26;
	cvt.rn.f64.s32 	%fd27, %r53;
	fma.rn.f64 	%fd28, %fd27, 0dBFF921FB54442D18, %fd1;
	fma.rn.f64 	%fd29, %fd27, 0dBC91A62633145C00, %fd28;
	fma.rn.f64 	%fd111, %fd27, 0dB97B839A252049C0, %fd29;
	setp.ltu.f64 	%p4, %fd2, 0d41E0000000000000;
	@%p4 bra 	$L__BB0_5;
	{ // callseq 0, 0
	.param .b64 param0;
	st.param.f64 	[param0], %fd1;
	.param .align 16 .b8 retval0[16];
	call.uni (retval0), 
	__internal_trig_reduction_slowpathd, 
	(
	param0
	);
	ld.param.f64 	%fd111, [retval0];
	ld.param.b32 	%r53, [retval0+8];
	} // callseq 0
$L__BB0_5:
	add.s32 	%r54, %r53, 1;
	bra.uni 	$L__BB0_7;
$L__BB0_6:
	mov.f64 	%fd31, 0d0000000000000000;
	mul.rn.f64 	%fd111, %fd1, %fd31;
	mov.b32 	%r54, 1;
$L__BB0_7:
	shl.b32 	%r37, %r54, 6;
	cvt.u64.u32 	%rd9, %r37;
	and.b64  	%rd10, %rd9, 64;
	mov.u64 	%rd11, __cudart_sin_cos_coeffs;
	add.s64 	%rd12, %rd11, %rd10;
	mul.rn.f64 	%fd32, %fd111, %fd111;
	and.b32  	%r38, %r54, 1;
	setp.eq.b32 	%p5, %r38, 1;
	selp.f64 	%fd33, 0dBDA8FF8320FD8164, 0d3DE5DB65F9785EBA, %p5;
	ld.global.nc.v2.f64 	{%fd34, %fd35}, [%rd12];
	fma.rn.f64 	%fd36, %fd33, %fd32, %fd34;
	fma.rn.f64 	%fd37, %fd36, %fd32, %fd35;
	ld.global.nc.v2.f64 	{%fd38, %fd39}, [%rd12+16];
	fma.rn.f64 	%fd40, %fd37, %fd32, %fd38;
	fma.rn.f64 	%fd41, %fd40, %fd32, %fd39;
	ld.global.nc.v2.f64 	{%fd42, %fd43}, [%rd12+32];
	fma.rn.f64 	%fd44, %fd41, %fd32, %fd42;
	fma.rn.f64 	%fd45, %fd44, %fd32, %fd43;
	fma.rn.f64 	%fd46, %fd45, %fd111, %fd111;
	fma.rn.f64 	%fd47, %fd45, %fd32, 0d3FF0000000000000;
	selp.f64 	%fd48, %fd47, %fd46, %p5;
	and.b32  	%r39, %r54, 2;
	setp.eq.s32 	%p6, %r39, 0;
	mov.f64 	%fd49, 0d0000000000000000;
	sub.f64 	%fd50, %fd49, %fd48;
	selp.f64 	%fd51, %fd48, %fd50, %p6;
	add.s64 	%rd14, %rd1, %rd5;
	st.global.f64 	[%rd14], %fd51;
	mov.u32 	%r55, %r4;
$L__BB0_8:
	setp.lt.u32 	%p7, %r5, 524288;
	@%p7 bra 	$L__BB0_21;
	add.s32 	%r56, %r55, 524288;
	mov.u64 	%rd21, __cudart_sin_cos_coeffs;
$L__BB0_10:
	add.s32 	%r14, %r56, -524288;
	mul.wide.u32 	%rd15, %r14, 8;
	add.s64 	%rd16, %rd2, %rd15;
	ld.global.f64 	%fd52, [%rd16];
	rem.u32 	%r40, %r14, %r27;
	mul.wide.u32 	%rd17, %r40, 8;
	add.s64 	%rd18, %rd2, %rd17;
	ld.global.f64 	%fd53, [%rd18];
	sub.f64 	%fd54, %fd52, %fd53;
	mul.f64 	%fd8, %fd22, %fd54;
	abs.f64 	%fd9, %fd8;
	setp.neu.f64 	%p8, %fd9, 0d7FF0000000000000;
	@%p8 bra 	$L__BB0_12;
	mov.f64 	%fd60, 0d0000000000000000;
	mul.rn.f64 	%fd113, %fd8, %fd60;
	mov.b32 	%r58, 1;
	bra.uni 	$L__BB0_15;
$L__BB0_12:
	mul.f64 	%fd55, %fd8, 0d3FE45F306DC9C883;
	cvt.rni.s32.f64 	%r57, %fd55;
	cvt.rn.f64.s32 	%fd56, %r57;
	fma.rn.f64 	%fd57, %fd56, 0dBFF921FB54442D18, %fd8;
	fma.rn.f64 	%fd58, %fd56, 0dBC91A62633145C00, %fd57;
	fma.rn.f64 	%fd113, %fd56, 0dB97B839A252049C0, %fd58;
	setp.ltu.f64 	%p9, %fd9, 0d41E0000000000000;
	@%p9 bra 	$L__BB0_14;
	{ // callseq 1, 0
	.param .b64 param0;
	st.param.f64 	[param0], %fd8;
	.param .align 16 .b8 retval0[16];
	call.uni (retval0), 
	__internal_trig_reduction_slowpathd, 
	(
	param0
	);
	ld.param.f64 	%fd113, [retval0];
	ld.param.b32 	%r57, [retval0+8];
	} // callseq 1
$L__BB0_14:
	add.s32 	%r58, %r57, 1;
$L__BB0_15:
	shl.b32 	%r43, %r58, 6;
	cvt.u64.u32 	%rd19, %r43;
	and.b64  	%rd20, %rd19, 64;
	add.s64 	%rd22, %rd21, %rd20;
	mul.rn.f64 	%fd61, %fd113, %fd113;
	and.b32  	%r44, %r58, 1;
	setp.eq.b32 	%p10, %r44, 1;
	selp.f64 	%fd62, 0dBDA8FF8320FD8164, 0d3DE5DB65F9785EBA, %p10;
	ld.global.nc.v2.f64 	{%fd63, %fd64}, [%rd22];
	fma.rn.f64 	%fd65, %fd62, %fd61, %fd63;
	fma.rn.f64 	%fd66, %fd65, %fd61, %fd64;
	ld.global.nc.v2.f64 	{%fd67, %fd68}, [%rd22+16];
	fma.rn.f64 	%fd69, %fd66, %fd61, %fd67;
	fma.rn.f64 	%fd70, %fd69, %fd61, %fd68;
	ld.global.nc.v2.f64 	{%fd71, %fd72}, [%rd22+32];
	fma.rn.f64 	%fd73, %fd70, %fd61, %fd71;
	fma.rn.f64 	%fd74, %fd73, %fd61, %fd72;
	fma.rn.f64 	%fd75, %fd74, %fd113, %fd113;
	fma.rn.f64 	%fd76, %fd74, %fd61, 0d3FF0000000000000;
	selp.f64 	%fd77, %fd76, %fd75, %p10;
	and.b32  	%r45, %r58, 2;
	setp.eq.s32 	%p11, %r45, 0;
	mov.f64 	%fd78, 0d0000000000000000;
	sub.f64 	%fd79, %fd78, %fd77;
	selp.f64 	%fd80, %fd77, %fd79, %p11;
	add.s64 	%rd24, %rd1, %rd15;
	st.global.f64 	[%rd24], %fd80;
	mul.wide.u32 	%rd25, %r56, 8;
	add.s64 	%rd26, %rd2, %rd25;
	ld.global.f64 	%fd81, [%rd26];
	rem.u32 	%r46, %r56, %r27;
	mul.wide.u32 	%rd27, %r46, 8;
	add.s64 	%rd28, %rd2, %rd27;
	ld.global.f64 	%fd82, [%rd28];
	sub.f64 	%fd83, %fd81, %fd82;
	mul.f64 	%fd15, %fd22, %fd83;
	abs.f64 	%fd16, %fd15;
	setp.eq.f64 	%p12, %fd16, 0d7FF0000000000000;
	@%p12 bra 	$L__BB0_19;
	mul.f64 	%fd84, %fd15, 0d3FE45F306DC9C883;
	cvt.rni.s32.f64 	%r59, %fd84;
	cvt.rn.f64.s32 	%fd85, %r59;
	fma.rn.f64 	%fd86, %fd85, 0dBFF921FB54442D18, %fd15;
	fma.rn.f64 	%fd87, %fd85, 0dBC91A62633145C00, %fd86;
	fma.rn.f64 	%fd115, %fd85, 0dB97B839A252049C0, %fd87;
	setp.ltu.f64 	%p13, %fd16, 0d41E0000000000000;
	@%p13 bra 	$L__BB0_18;
	{ // callseq 2, 0
	.param .b64 param0;
	st.param.f64 	[param0], %fd15;
	.param .align 16 .b8 retval0[16];
	call.uni (retval0), 
	__internal_trig_reduction_slowpathd, 
	(
	param0
	);
	ld.param.f64 	%fd115, [retval0];
	ld.param.b32 	%r59, [retval0+8];
	} // callseq 2
$L__BB0_18:
	add.s32 	%r60, %r59, 1;
	bra.uni 	$L__BB0_20;
$L__BB0_19:
	mov.f64 	%fd89, 0d0000000000000000;
	mul.rn.f64 	%fd115, %fd15, %fd89;
	mov.b32 	%r60, 1;
$L__BB0_20:
	shl.b32 	%r49, %r60, 6;
	cvt.u64.u32 	%rd29, %r49;
	and.b64  	%rd30, %rd29, 64;
	add.s64 	%rd32, %rd21, %rd30;
	mul.rn.f64 	%fd90, %fd115, %fd115;
	and.b32  	%r50, %r60, 1;
	setp.eq.b32 	%p14, %r50, 1;
	selp.f64 	%fd91, 0dBDA8FF8320FD8164, 0d3DE5DB65F9785EBA, %p14;
	ld.global.nc.v2.f64 	{%fd92, %fd93}, [%rd32];
	fma.rn.f64 	%fd94, %fd91, %fd90, %fd92;
	fma.rn.f64 	%fd95, %fd94, %fd90, %fd93;
	ld.global.nc.v2.f64 	{%fd96, %fd97}, [%rd32+16];
	fma.rn.f64 	%fd98, %fd95, %fd90, %fd96;
	fma.rn.f64 	%fd99, %fd98, %fd90, %fd97;
	ld.global.nc.v2.f64 	{%fd100, %fd101}, [%rd32+32];
	fma.rn.f64 	%fd102, %fd99, %fd90, %fd100;
	fma.rn.f64 	%fd103, %fd102, %fd90, %fd101;
	fma.rn.f64 	%fd104, %fd103, %fd115, %fd115;
	fma.rn.f64 	%fd105, %fd103, %fd90, 0d3FF0000000000000;
	selp.f64 	%fd106, %fd105, %fd104, %p14;
	and.b32  	%r51, %r60, 2;
	setp.eq.s32 	%p15, %r51, 0;
	mov.f64 	%fd107, 0d0000000000000000;
	sub.f64 	%fd108, %fd107, %fd106;
	selp.f64 	%fd109, %fd106, %fd108, %p15;
	add.s64 	%rd34, %rd1, %rd25;
	st.global.f64 	[%rd34], %fd109;
	add.s32 	%r25, %r56, 1048576;
	add.s32 	%r52, %r56, 524288;
	setp.lt.u32 	%p16, %r52, %r26;
	mov.u32 	%r56, %r25;
	@%p16 bra 	$L__BB0_10;
$L__BB0_21:
	ret;

}
	// .globl	_Z11reductionFsPdS_j
.visible .entry _Z11reductionFsPdS_j(
	.param .u64 .ptr .align 1 _Z11reductionFsPdS_j_param_0,
	.param .u64 .ptr .align 1 _Z11reductionFsPdS_j_param_1,
	.param .u32 _Z11reductionFsPdS_j_param_2
)
{
	.reg .pred 	%p<34>;
	.reg .b32 	%r<24>;
	.reg .b64 	%rd<12>;
	.reg .b64 	%fd<33>;
	// demoted variable
	.shared .align 8 .b8 _ZZ11reductionFsPdS_jE1f[8192];
	ld.param.u64 	%rd5, [_Z11reductionFsPdS_j_param_0];
	ld.param.u64 	%rd6, [_Z11reductionFsPdS_j_param_1];
	ld.param.u32 	%r8, [_Z11reductionFsPdS_j_param_2];
	mov.u32 	%r1, %ctaid.x;
	mov.u32 	%r2, %tid.x;
	mov.u32 	%r9, %ntid.x;
	mad.lo.s32 	%r3, %r1, %r9, %r2;
	setp.ge.u32 	%p1, %r3, %r8;
	@%p1 bra 	$L__BB1_25;
	shl.b32 	%r10, %r2, 3;
	mov.u32 	%r11, _ZZ11reductionFsPdS_jE1f;
	add.s32 	%r4, %r11, %r10;
	add.s32 	%r23, %r3, 256;
	mul.wide.u32 	%rd7, %r1, 8;
	cvta.to.global.u64 	%rd8, %rd5;
	add.s64 	%rd11, %rd8, %rd7;
	cvta.to.global.u64 	%rd2, %rd6;
$L__BB1_2:
	setp.gt.u32 	%p2, %r2, 511;
	add.s32 	%r12, %r23, -256;
	mul.wide.u32 	%rd9, %r12, 8;
	add.s64 	%rd10, %rd2, %rd9;
	ld.global.f64 	%fd1, [%rd10];
	st.shared.f64 	[%r4], %fd1;
	bar.sync 	0;
	add.s32 	%r13, %r23, 256;
	setp.ge.u32 	%p3, %r13, %r8;
	or.pred  	%p4, %p2, %p3;
	@%p4 bra 	$L__BB1_4;
	ld.shared.f64 	%fd2, [%r4+4096];
	ld.shared.f64 	%fd3, [%r4];
	add.f64 	%fd4, %fd2, %fd3;
	st.shared.f64 	[%r4], %fd4;
$L__BB1_4:
	setp.gt.u32 	%p5, %r2, 255;
	bar.sync 	0;
	setp.ge.u32 	%p6, %r23, %r8;
	or.pred  	%p7, %p5, %p6;
	@%p7 bra 	$L__BB1_6;
	ld.shared.f64 	%fd5, [%r4+2048];
	ld.shared.f64 	%fd6, [%r4];
	add.f64 	%fd7, %fd5, %fd6;
	st.shared.f64 	[%r4], %fd7;
$L__BB1_6:
	setp.gt.u32 	%p8, %r2, 127;
	bar.sync 	0;
	add.s32 	%r14, %r23, -128;
	setp.ge.u32 	%p9, %r14, %r8;
	or.pred  	%p10, %p8, %p9;
	@%p10 bra 	$L__BB1_8;
	ld.shared.f64 	%fd8, [%r4+1024];
	ld.shared.f64 	%fd9, [%r4];
	add.f64 	%fd10, %fd8, %fd9;
	st.shared.f64 	[%r4], %fd10;
$L__BB1_8:
	setp.gt.u32 	%p11, %r2, 63;
	bar.sync 	0;
	add.s32 	%r15, %r23, -192;
	setp.ge.u32 	%p12, %r15, %r8;
	or.pred  	%p13, %p11, %p12;
	@%p13 bra 	$L__BB1_10;
	ld.shared.f64 	%fd11, [%r4+512];
	ld.shared.f64 	%fd12, [%r4];
	add.f64 	%fd13, %fd11, %fd12;
	st.shared.f64 	[%r4], %fd13;
$L__BB1_10:
	setp.gt.u32 	%p14, %r2, 31;
	bar.sync 	0;
	add.s32 	%r16, %r23, -224;
	setp.ge.u32 	%p15, %r16, %r8;
	or.pred  	%p16, %p14, %p15;
	@%p16 bra 	$L__BB1_12;
	ld.shared.f64 	%fd14, [%r4+256];
	ld.shared.f64 	%fd15, [%r4];
	add.f64 	%fd16, %fd14, %fd15;
	st.shared.f64 	[%r4], %fd16;
$L__BB1_12:
	setp.gt.u32 	%p17, %r2, 15;
	bar.sync 	0;
	add.s32 	%r17, %r23, -240;
	setp.ge.u32 	%p18, %r17, %r8;
	or.pred  	%p19, %p17, %p18;
	@%p19 bra 	$L__BB1_14;
	ld.shared.f64 	%fd17, [%r4+128];
	ld.shared.f64 	%fd18, [%r4];
	add.f64 	%fd19, %fd17, %fd18;
	st.shared.f64 	[%r4], %fd19;
$L__BB1_14:
	setp.gt.u32 	%p20, %r2, 7;
	bar.sync 	0;
	add.s32 	%r18, %r23, -248;
	setp.ge.u32 	%p21, %r18, %r8;
	or.pred  	%p22, %p20, %p21;
	@%p22 bra 	$L__BB1_16;
	ld.shared.f64 	%fd20, [%r4+64];
	ld.shared.f64 	%fd21, [%r4];
	add.f64 	%fd22, %fd20, %fd21;
	st.shared.f64 	[%r4], %fd22;
$L__BB1_16:
	setp.gt.u32 	%p23, %r2, 3;
	bar.sync 	0;
	add.s32 	%r19, %r23, -252;
	setp.ge.u32 	%p24, %r19, %r8;
	or.pred  	%p25, %p23, %p24;
	@%p25 bra 	$L__BB1_18;
	ld.shared.f64 	%fd23, [%r4+32];
	ld.shared.f64 	%fd24, [%r4];
	add.f64 	%fd25, %fd23, %fd24;
	st.shared.f64 	[%r4], %fd25;
$L__BB1_18:
	setp.gt.u32 	%p26, %r2, 1;
	bar.sync 	0;
	add.s32 	%r20, %r23, -254;
	setp.ge.u32 	%p27, %r20, %r8;
	or.pred  	%p28, %p26, %p27;
	@%p28 bra 	$L__BB1_20;
	ld.shared.f64 	%fd26, [%r4+16];
	ld.shared.f64 	%fd27, [%r4];
	add.f64 	%fd28, %fd26, %fd27;
	st.shared.f64 	[%r4], %fd28;
$L__BB1_20:
	setp.ne.s32 	%p29, %r2, 0;
	bar.sync 	0;
	add.s32 	%r21, %r23, -255;
	setp.ge.u32 	%p30, %r21, %r8;
	or.pred  	%p31, %p29, %p30;
	@%p31 bra 	$L__BB1_22;
	ld.shared.f64 	%fd29, [_ZZ11reductionFsPdS_jE1f+8];
	ld.shared.f64 	%fd30, [%r4];
	add.f64 	%fd31, %fd29, %fd30;
	st.shared.f64 	[%r4], %fd31;
$L__BB1_22:
	setp.ne.s32 	%p32, %r2, 0;
	bar.sync 	0;
	@%p32 bra 	$L__BB1_24;
	ld.shared.f64 	%fd32, [_ZZ11reductionFsPdS_jE1f];
	st.global.f64 	[%rd11], %fd32;
$L__BB1_24:
	bar.sync 	0;
	add.s32 	%r7, %r23, 524288;
	add.s32 	%r22, %r23, 524032;
	add.s64 	%rd11, %rd11, 4096;
	setp.lt.u32 	%p33, %r22, %r8;
	mov.u32 	%r23, %r7;
	@%p33 bra 	$L__BB1_2;
$L__BB1_25:
	ret;

}
.func  (.param .align 16 .b8 func_retval0[16]) __internal_trig_reduction_slowpathd(
	.param .b64 __internal_trig_reduction_slowpathd_param_0
)
{
	.local .align 8 .b8 	__local_depot2[40];
	.reg .b64 	%SP;
	.reg .b64 	%SPL;
	.reg .pred 	%p<10>;
	.reg .b32 	%r<47>;
	.reg .b64 	%rd<74>;
	.reg .b64 	%fd<5>;

	mov.u64 	%SPL, __local_depot2;
	ld.param.f64 	%fd4, [__internal_trig_reduction_slowpathd_param_0];
	add.u64 	%rd1, %SPL, 0;
	{
	.reg .b32 %temp; 
	mov.b64 	{%temp, %r1}, %fd4;
	}
	shr.u32 	%r2, %r1, 20;
	and.b32  	%r3, %r2, 2047;
	setp.eq.s32 	%p1, %r3, 2047;
	mov.b32 	%r46, 0;
	@%p1 bra 	$L__BB2_9;
	add.s32 	%r20, %r3, -1024;
	mov.b64 	%rd20, %fd4;
	shl.b64 	%rd2, %rd20, 11;
	shr.u32 	%r4, %r20, 6;
	sub.s32 	%r45, 15, %r4;
	sub.s32 	%r21, 19, %r4;
	setp.lt.u32 	%p2, %r20, 128;
	selp.b32 	%r6, 18, %r21, %p2;
	setp.ge.s32 	%p3, %r45, %r6;
	mov.b64 	%rd70, 0;
	@%p3 bra 	$L__BB2_4;
	add.s32 	%r23, %r6, %r4;
	neg.s32 	%r43, %r23;
	or.b64  	%rd3, %rd2, -9223372036854775808;
	mov.b64 	%rd70, 0;
	mov.b32 	%r42, 0;
	mov.u64 	%rd25, __cudart_i2opi_d;
	mov.u32 	%r44, %r45;
$L__BB2_3:
	.pragma "nounroll";
	mul.wide.s32 	%rd22, %r42, 8;
	add.s64 	%rd23, %rd1, %rd22;
	mul.wide.s32 	%rd24, %r44, 8;
	add.s64 	%rd26, %rd25, %rd24;
	ld.global.nc.u64 	%rd27, [%rd26];
	{
	.reg .u32 %r0, %r1, %r2, %r3, %alo, %ahi, %blo, %bhi, %clo, %chi;
	mov.b64 	{%alo,%ahi}, %rd27;
	mov.b64 	{%blo,%bhi}, %rd3;
	mov.b64 	{%clo,%chi}, %rd70;
	mad.lo.cc.u32 	%r0, %alo, %blo, %clo;
	madc.hi.cc.u32 	%r1, %alo, %blo, %chi;
	madc.hi.u32 	%r2, %alo, %bhi, 0;
	mad.lo.cc.u32 	%r1, %alo, %bhi, %r1;
	madc.hi.cc.u32 	%r2, %ahi, %blo, %r2;
	madc.hi.u32 	%r3, %ahi, %bhi, 0;
	mad.lo.cc.u32 	%r1, %ahi, %blo, %r1;
	madc.lo.cc.u32 	%r2, %ahi, %bhi, %r2;
	addc.u32 	%r3, %r3, 0;
	mov.b64 	%rd28, {%r0,%r1};
	mov.b64 	%rd70, {%r2,%r3};
	}
	st.local.u64 	[%rd23], %rd28;
	add.s32 	%r44, %r44, 1;
	add.s32 	%r43, %r43, 1;
	add.s32 	%r42, %r42, 1;
	setp.ne.s32 	%p4, %r43, -15;
	mov.u32 	%r45, %r6;
	@%p4 bra 	$L__BB2_3;
$L__BB2_4:
	cvt.s64.s32 	%rd29, %r45;
	cvt.u64.u32 	%rd30, %r4;
	add.s64 	%rd31, %rd30, %rd29;
	shl.b64 	%rd32, %rd31, 3;
	add.s64 	%rd33, %rd1, %rd32;
	st.local.u64 	[%rd33+-120], %rd70;
	and.b32  	%r15, %r2, 63;
	ld.local.u64 	%rd72, [%rd1+16];
	ld.local.u64 	%rd71, [%rd1+24];
	setp.eq.s32 	%p5, %r15, 0;
	@%p5 bra 	$L__BB2_6;
	shl.b64 	%rd34, %rd71, %r15;
	shr.u64 	%rd35, %rd72, 1;
	xor.b32  	%r24, %r15, 63;
	shr.u64 	%rd36, %rd35, %r24;
	or.b64  	%rd71, %rd34, %rd36;
	ld.local.u64 	%rd37, [%rd1+8];
	shl.b64 	%rd38, %rd72, %r15;
	shr.u64 	%rd39, %rd37, 1;
	shr.u64 	%rd40, %rd39, %r24;
	or.b64  	%rd72, %rd38, %rd40;
$L__BB2_6:
	and.b32  	%r25, %r1, -2147483648;
	shr.u64 	%rd41, %rd71, 62;
	cvt.u32.u64 	%r26, %rd41;
	mov.b64 	{%r27, %r28}, %rd71;
	mov.b64 	{%r29, %r30}, %rd72;
	shf.l.wrap.b32 	%r31, %r30, %r27, 2;
	shf.l.wrap.b32 	%r32, %r27, %r28, 2;
	mov.b64 	%rd42, {%r31, %r32};
	shl.b64 	%rd43, %rd72, 2;
	shr.u64 	%rd44, %rd42, 63;
	cvt.u32.u64 	%r33, %rd44;
	add.s32 	%r34, %r33, %r26;
	setp.eq.s32 	%p6, %r25, 0;
	neg.s32 	%r35, %r34;
	selp.b32 	%r46, %r34, %r35, %p6;
	setp.gt.s64 	%p7, %rd42, -1;
	mov.b64 	%rd45, 0;
	{
	.reg .u32 %r0, %r1, %r2, %r3, %a0, %a1, %a2, %a3, %b0, %b1, %b2, %b3;
	mov.b64 	{%a0,%a1}, %rd45;
	mov.b64 	{%a2,%a3}, %rd45;
	mov.b64 	{%b0,%b1}, %rd43;
	mov.b64 	{%b2,%b3}, %rd42;
	sub.cc.u32 	%r0, %a0, %b0;
	subc.cc.u32 	%r1, %a1, %b1;
	subc.cc.u32 	%r2, %a2, %b2;
	subc.u32 	%r3, %a3, %b3;
	mov.b64 	%rd46, {%r0,%r1};
	mov.b64 	%rd47, {%r2,%r3};
	}
	xor.b32  	%r36, %r25, -2147483648;
	selp.b64 	%rd73, %rd42, %rd47, %p7;
	selp.b64 	%rd14, %rd43, %rd46, %p7;
	selp.b32 	%r17, %r25, %r36, %p7;
	clz.b64 	%r37, %rd73;
	cvt.u64.u32 	%rd15, %r37;
	setp.eq.s32 	%p8, %r37, 0;
	@%p8 bra 	$L__BB2_8;
	cvt.u32.u64 	%r38, %rd15;
	and.b32  	%r39, %r38, 63;
	shl.b64 	%rd48, %rd73, %r39;
	shr.u64 	%rd49, %rd14, 1;
	not.b32 	%r40, %r38;
	and.b32  	%r41, %r40, 63;
	shr.u64 	%rd50, %rd49, %r41;
	or.b64  	%rd73, %rd48, %rd50;
$L__BB2_8:
	mov.b64 	%rd51, -3958705157555305931;
	{
	.reg .u32 %r0, %r1, %r2, %r3, %alo, %ahi, %blo, %bhi;
	mov.b64 	{%alo,%ahi}, %rd73;
	mov.b64 	{%blo,%bhi}, %rd51;
	mul.lo.u32 	%r0, %alo, %blo;
	mul.hi.u32 	%r1, %alo, %blo;
	mad.lo.cc.u32 	%r1, %alo, %bhi, %r1;
	madc.hi.u32 	%r2, %alo, %bhi, 0;
	mad.lo.cc.u32 	%r1, %ahi, %blo, %r1;
	madc.hi.cc.u32 	%r2, %ahi, %blo, %r2;
	madc.hi.u32 	%r3, %ahi, %bhi, 0;
	mad.lo.cc.u32 	%r2, %ahi, %bhi, %r2;
	addc.u32 	%r3, %r3, 0;
	mov.b64 	%rd52, {%r0,%r1};
	mov.b64 	%rd53, {%r2,%r3};
	}
	setp.gt.s64 	%p9, %rd53, 0;
	{
	.reg .u32 %r0, %r1, %r2, %r3, %a0, %a1, %a2, %a3, %b0, %b1, %b2, %b3;
	mov.b64 	{%a0,%a1}, %rd52;
	mov.b64 	{%a2,%a3}, %rd53;
	mov.b64 	{%b0,%b1}, %rd52;
	mov.b64 	{%b2,%b3}, %rd53;
	add.cc.u32 	%r0, %a0, %b0;
	addc.cc.u32 	%r1, %a1, %b1;
	addc.cc.u32 	%r2, %a2, %b2;
	addc.u32 	%r3, %a3, %b3;
	mov.b64 	%rd54, {%r0,%r1};
	mov.b64 	%rd55, {%r2,%r3};
	}
	selp.b64 	%rd56, %rd55, %rd53, %p9;
	selp.s64 	%rd57, -1, 0, %p9;
	sub.s64 	%rd58, %rd57, %rd15;
	cvt.u64.u32 	%rd59, %r17;
	shl.b64 	%rd60, %rd59, 32;
	add.s64 	%rd61, %rd56, 1;
	shr.u64 	%rd62, %rd61, 10;
	add.s64 	%rd63, %rd62, 1;
	shr.u64 	%rd64, %rd63, 1;
	shl.b64 	%rd65, %rd58, 52;
	add.s64 	%rd66, %rd65, %rd64;
	add.s64 	%rd67, %rd66, 4602678819172646912;
	or.b64  	%rd68, %rd67, %rd60;
	mov.b64 	%fd4, %rd68;
$L__BB2_9:
	st.param.f64 	[func_retval0], %fd4;
	st.param.b32 	[func_retval0+8], %r46;
	ret;

}


// ===== COMPILED SASS (sm_100) =====

	.target	sm_100

	.elftype	@"ET_EXEC"


//--------------------- .note.nv.tkinfo           --------------------------
	.section	.note.nv.tkinfo,"",@"SHT_NOTE"
	.sectionflags	@"SHF_NOTE_NV_TKINFO"
	.tkinfo
        /*0018*/ 	.word	0x00000002
        /*0030*/ 	.string	""
        /*0030*/ 	.string	"ptxas"
        /*0030*/ 	.string	"Cuda compilation tools, release 13.0, V13.0.88"
        /*0030*/ 	.string	"Build cuda_13.0.r13.0/compiler.36424714_0"
        /*0030*/ 	.string	"-arch sm_100 -m 64 "



//--------------------- .note.nv.cuinfo           --------------------------
	.section	.note.nv.cuinfo,"",@"SHT_NOTE"
	.sectionflags	@"SHF_NOTE_NV_CUINFO"
        /*0018*/ 	.short	0x0002
        /*001a*/ 	.short	0x0064
        /*001c*/ 	.short	0x0082
	.zero		2


//--------------------- .nv.info                  --------------------------
	.section	.nv.info,"",@"SHT_CUDA_INFO"
	.align	4


	//----- nvinfo : EIATTR_REGCOUNT
	.align		4
        /*0000*/ 	.byte	0x04, 0x2f
        /*0002*/ 	.short	(.L_3 - .L_2)
	.align		4
.L_2:
        /*0004*/ 	.word	index@(_Z5coskrPdS_djj)
        /*0008*/ 	.word	0x00000020


	//----- nvinfo : EIATTR_FRAME_SIZE
	.align		4
.L_3:
        /*000c*/ 	.byte	0x04, 0x11
        /*000e*/ 	.short	(.L_5 - .L_4)
	.align		4
.L_4:
        /*0010*/ 	.word	index@($_Z5coskrPdS_djj$__internal_trig_reduction_slowpathd)
        /*0014*/ 	.word	0x00000028


	//----- nvinfo : EIATTR_FRAME_SIZE
	.align		4
.L_5:
        /*0018*/ 	.byte	0x04, 0x11
        /*001a*/ 	.short	(.L_7 - .L_6)
	.align		4
.L_6:
        /*001c*/ 	.word	index@(_Z5coskrPdS_djj)
        /*0020*/ 	.word	0x00000028


	//----- nvinfo : EIATTR_REGCOUNT
	.align		4
.L_7:
        /*0024*/ 	.byte	0x04, 0x2f
        /*0026*/ 	.short	(.L_9 - .L_8)
	.align		4
.L_8:
        /*0028*/ 	.word	index@(_Z11reductionFsPdS_j)
        /*002c*/ 	.word	0x00000013


	//----- nvinfo : EIATTR_FRAME_SIZE
	.align		4
.L_9:
        /*0030*/ 	.byte	0x04, 0x11
        /*0032*/ 	.short	(.L_11 - .L_10)
	.align		4
.L_10:
        /*0034*/ 	.word	index@(_Z11reductionFsPdS_j)
        /*0038*/ 	.word	0x00000000


	//----- nvinfo : EIATTR_MIN_STACK_SIZE
	.align		4
.L_11:
        /*003c*/ 	.byte	0x04, 0x12
        /*003e*/ 	.short	(.L_13 - .L_12)
	.align		4
.L_12:
        /*0040*/ 	.word	index@(_Z11reductionFsPdS_j)
        /*0044*/ 	.word	0x00000000


	//----- nvinfo : EIATTR_MIN_STACK_SIZE
	.align		4
.L_13:
        /*0048*/ 	.byte	0x04, 0x12
        /*004a*/ 	.short	(.L_15 - .L_14)
	.align		4
.L_14:
        /*004c*/ 	.word	index@(_Z5coskrPdS_djj)
        /*0050*/ 	.word	0x00000028
.L_15:


//--------------------- .nv.compat                --------------------------
	.section	.nv.compat,"",@"SHT_CUDA_COMPAT_INFO"
	.align	4
        /*0000*/ 	.byte	0x02, 0x09, 0x00, 0x00, 0x02, 0x02, 0x01, 0x00, 0x02, 0x05, 0x05, 0x00, 0x03, 0x07, 0x01, 0x01
        /*0010*/ 	.byte	0x02, 0x03, 0x00, 0x00, 0x02, 0x06, 0x01, 0x00, 0x04, 0x0b, 0x08, 0x00, 0x01, 0x00, 0x00, 0x00
        /*0020*/ 	.byte	0x00, 0x00, 0x00, 0x00


//--------------------- .nv.info._Z11reductionFsPdS_j --------------------------
	.section	.nv.info._Z11reductionFsPdS_j,"",@"SHT_CUDA_INFO"
	.sectionflags	@""
	.align	4


	//----- nvinfo : EIATTR_CUDA_API_VERSION
	.align		4
        /*0000*/ 	.byte	0x04, 0x37
        /*0002*/ 	.short	(.L_17 - .L_16)
.L_16:
        /*0004*/ 	.word	0x00000082


	//----- nvinfo : EIATTR_KPARAM_INFO
	.align		4
.L_17:
        /*0008*/ 	.byte	0x04, 0x17
        /*000a*/ 	.short	(.L_19 - .L_18)
.L_18:
        /*000c*/ 	.word	0x00000000
        /*0010*/ 	.short	0x0002
        /*0012*/ 	.short	0x0010
        /*0014*/ 	.byte	0x00, 0xf0, 0x11, 0x00


	//----- nvinfo : EIATTR_KPARAM_INFO
	.align		4
.L_19:
        /*0018*/ 	.byte	0x04, 0x17
        /*001a*/ 	.short	(.L_21 - .L_20)
.L_20:
        /*001c*/ 	.word	0x00000000
        /*0020*/ 	.short	0x0001
        /*0022*/ 	.short	0x0008
        /*0024*/ 	.byte	0x00, 0xf5, 0x21, 0x00


	//----- nvinfo : EIATTR_KPARAM_INFO
	.align		4
.L_21:
        /*0028*/ 	.byte	0x04, 0x17
        /*002a*/ 	.short	(.L_23 - .L_22)
.L_22:
        /*002c*/ 	.word	0x00000000
        /*0030*/ 	.short	0x0000
        /*0032*/ 	.short	0x0000
        /*0034*/ 	.byte	0x00, 0xf5, 0x21, 0x00


	//----- nvinfo : EIATTR_SPARSE_MMA_MASK
	.align		4
.L_23:
        /*0038*/ 	.byte	0x03, 0x50
        /*003a*/ 	.short	0x0000


	//----- nvinfo : EIATTR_MAXREG_COUNT
	.align		4
        /*003c*/ 	.byte	0x03, 0x1b
        /*003e*/ 	.short	0x00ff


	//----- nvinfo : EIATTR_NUM_BARRIERS
	.align		4
        /*0040*/ 	.byte	0x02, 0x4c
        /*0042*/ 	.byte	0x01
	.zero		1


	//----- nvinfo : EIATTR_MERCURY_ISA_VERSION
	.align		4
        /*0044*/ 	.byte	0x03, 0x5f
        /*0046*/ 	.short	0x0101


	//----- nvinfo : EIATTR_VRC_CTA_INIT_COUNT
	.align		4
        /*0048*/ 	.byte	0x02, 0x4a
	.zero		1
	.zero		1


	//----- nvinfo : EIATTR_EXIT_INSTR_OFFSETS
	.align		4
        /*004c*/ 	.byte	0x04, 0x1c
        /*004e*/ 	.short	(.L_25 - .L_24)


	//   ....[0]....
.L_24:
        /*0050*/ 	.word	0x00000070


	//   ....[1]....
        /*0054*/ 	.word	0x000007e0


	//----- nvinfo : EIATTR_CRS_STACK_SIZE
	.align		4
.L_25:
        /*0058*/ 	.byte	0x04, 0x1e
        /*005a*/ 	.short	(.L_27 - .L_26)
.L_26:
        /*005c*/ 	.word	0x00000000


	//----- nvinfo : EIATTR_CBANK_PARAM_SIZE
	.align		4
.L_27:
        /*0060*/ 	.byte	0x03, 0x19
        /*0062*/ 	.short	0x0014


	//----- nvinfo : EIATTR_PARAM_CBANK
	.align		4
        /*0064*/ 	.byte	0x04, 0x0a
        /*0066*/ 	.short	(.L_29 - .L_28)
	.align		4
.L_28:
        /*0068*/ 	.word	index@(.nv.constant0._Z11reductionFsPdS_j)
        /*006c*/ 	.short	0x0380
        /*006e*/ 	.short	0x0014


	//----- nvinfo : EIATTR_SW_WAR
	.align		4
.L_29:
        /*0070*/ 	.byte	0x04, 0x36
        /*0072*/ 	.short	(.L_31 - .L_30)
.L_30:
        /*0074*/ 	.word	0x00000008
.L_31:


//--------------------- .nv.info._Z5coskrPdS_djj  --------------------------
	.section	.nv.info._Z5coskrPdS_djj,"",@"SHT_CUDA_INFO"
	.sectionflags	@""
	.align	4


	//----- nvinfo : EIATTR_CUDA_API_VERSION
	.align		4
        /*0000*/ 	.byte	0x04, 0x37
        /*0002*/ 	.short	(.L_33 - .L_32)
.L_32:
        /*0004*/ 	.word	0x00000082


	//----- nvinfo : EIATTR_KPARAM_INFO
	.align		4
.L_33:
        /*0008*/ 	.byte	0x04, 0x17
        /*000a*/ 	.short	(.L_35 - .L_34)
.L_34:
        /*000c*/ 	.word	0x00000000
        /*0010*/ 	.short	0x0004
        /*0012*/ 	.short	0x001c
        /*0014*/ 	.byte	0x00, 0xf0, 0x11, 0x00


	//----- nvinfo : EIATTR_KPARAM_INFO
	.align		4
.L_35:
        /*0018*/ 	.byte	0x04, 0x17
        /*001a*/ 	.short	(.L_37 - .L_36)
.L_36:
        /*001c*/ 	.word	0x00000000
        /*0020*/ 	.short	0x0003
        /*0022*/ 	.short	0x0018
        /*0024*/ 	.byte	0x00, 0xf0, 0x11, 0x00


	//----- nvinfo : EIATTR_KPARAM_INFO
	.align		4
.L_37:
        /*0028*/ 	.byte	0x04, 0x17
        /*002a*/ 	.short	(.L_39 - .L_38)
.L_38:
        /*002c*/ 	.word	0x00000000
        /*0030*/ 	.short	0x0002
        /*0032*/ 	.short	0x0010
        /*0034*/ 	.byte	0x00, 0xf0, 0x21, 0x00


	//----- nvinfo : EIATTR_KPARAM_INFO
	.align		4
.L_39:
        /*0038*/ 	.byte	0x04, 0x17
        /*003a*/ 	.short	(.L_41 - .L_40)
.L_40:
        /*003c*/ 	.word	0x00000000
        /*0040*/ 	.short	0x0001
        /*0042*/ 	.short	0x0008
        /*0044*/ 	.byte	0x00, 0xf5, 0x21, 0x00


	//----- nvinfo : EIATTR_KPARAM_INFO
	.align		4
.L_41:
        /*0048*/ 	.byte	0x04, 0x17
        /*004a*/ 	.short	(.L_43 - .L_42)
.L_42:
        /*004c*/ 	.word	0x00000000
        /*0050*/ 	.short	0x0000
        /*0052*/ 	.short	0x0000
        /*0054*/ 	.byte	0x00, 0xf5, 0x21, 0x00


	//----- nvinfo : EIATTR_SPARSE_MMA_MASK
	.align		4
.L_43:
        /*0058*/ 	.byte	0x03, 0x50
        /*005a*/ 	.short	0x0000


	//----- nvinfo : EIATTR_MAXREG_COUNT
	.align		4
        /*005c*/ 	.byte	0x03, 0x1b
        /*005e*/ 	.short	0x00ff


	//----- nvinfo : EIATTR_MERCURY_ISA_VERSION
	.align		4
        /*0060*/ 	.byte	0x03, 0x5f
        /*0062*/ 	.short	0x0101


	//----- nvinfo : EIATTR_VRC_CTA_INIT_COUNT
	.align		4
        /*0064*/ 	.byte	0x02, 0x4a
	.zero		1
	.zero		1


	//----- nvinfo : EIATTR_EXIT_INSTR_OFFSETS
	.align		4
        /*0068*/ 	.byte	0x04, 0x1c
        /*006a*/ 	.short	(.L_45 - .L_44)


	//   ....[0]....
.L_44:
        /*006c*/ 	.word	0x00000090


	//   ....[1]....
        /*0070*/ 	.word	0x000006d0


	//   ....[2]....
        /*0074*/ 	.word	0x00001250


	//----- nvinfo : EIATTR_CRS_STACK_SIZE
	.align		4
.L_45:
        /*0078*/ 	.byte	0x04, 0x1e
        /*007a*/ 	.short	(.L_47 - .L_46)
.L_46:
        /*007c*/ 	.word	0x00000000


	//----- nvinfo : EIATTR_CBANK_PARAM_SIZE
	.align		4
.L_47:
        /*0080*/ 	.byte	0x03, 0x19
        /*0082*/ 	.short	0x0020


	//----- nvinfo : EIATTR_PARAM_CBANK
	.align		4
        /*0084*/ 	.byte	0x04, 0x0a
        /*0086*/ 	.short	(.L_49 - .L_48)
	.align		4
.L_48:
        /*0088*/ 	.word	index@(.nv.constant0._Z5coskrPdS_djj)
        /*008c*/ 	.short	0x0380
        /*008e*/ 	.short	0x0020


	//----- nvinfo : EIATTR_SW_WAR
	.align		4
.L_49:
        /*0090*/ 	.byte	0x04, 0x36
        /*0092*/ 	.short	(.L_51 - .L_50)
.L_50:
        /*0094*/ 	.word	0x00000008
.L_51:


//--------------------- .nv.callgraph             --------------------------
	.section	.nv.callgraph,"",@"SHT_CUDA_CALLGRAPH"
	.align	4
	.sectionentsize	8
	.align		4
        /*0000*/ 	.word	0x00000000
	.align		4
        /*0004*/ 	.word	0xffffffff
	.align		4
        /*0008*/ 	.word	0x00000000
	.align		4
        /*000c*/ 	.word	0xfffffffe
	.align		4
        /*0010*/ 	.word	0x00000000
	.align		4
        /*0014*/ 	.word	0xfffffffd
	.align		4
        /*0018*/ 	.word	0x00000000
	.align		4
        /*001c*/ 	.word	0xfffffffc


//--------------------- .nv.constant4             --------------------------
	.section	.nv.constant4,"a",@progbits
	.align	8
	.align		8
.nv.constant4:
        /*0000*/ 	.dword	__cudart_i2opi_d
	.align		8
        /*0008*/ 	.dword	__cudart_sin_cos_coeffs


//--------------------- .text._Z11reductionFsPdS_j --------------------------
	.section	.text._Z11reductionFsPdS_j,"ax",@progbits
	.align	128
        .global         _Z11reductionFsPdS_j
        .type           _Z11reductionFsPdS_j,@function
        .size           _Z11reductionFsPdS_j,(.L_x_28 - _Z11reductionFsPdS_j)
        .other          _Z11reductionFsPdS_j,@"STO_CUDA_ENTRY STV_DEFAULT"
_Z11reductionFsPdS_j:
.text._Z11reductionFsPdS_j:
[----:B------:R-:W-:Y:S01]  /*0000*/  LDC R1, c[0x0][0x37c] ;  /* 0x0000df00ff017b82 */ /* 0x000fe20000000800 */
[----:B------:R-:W0:Y:S07]  /*0010*/  S2R R0, SR_TID.X ;  /* 0x0000000000007919 */ /* 0x000e2e0000002100 */
[----:B------:R-:W0:Y:S01]  /*0020*/  S2UR UR6, SR_CTAID.X ;  /* 0x00000000000679c3 */ /* 0x000e220000002500 */
[----:B------:R-:W1:Y:S07]  /*0030*/  LDCU UR4, c[0x0][0x390] ;  /* 0x00007200ff0477ac */ /* 0x000e6e0008000800 */
[----:B------:R-:W0:Y:S02]  /*0040*/  LDC R3, c[0x0][0x360] ;  /* 0x0000d800ff037b82 */ /* 0x000e240000000800 */
[----:B0-----:R-:W-:-:S05]  /*0050*/  IMAD R8, R3, UR6, R0 ;  /* 0x0000000603087c24 */ /* 0x001fca000f8e0200 */
[----:B-1----:R-:W-:-:S13]  /*0060*/  ISETP.GE.U32.AND P0, PT, R8, UR4, PT ;  /* 0x0000000408007c0c */ /* 0x002fda000bf06070 */
[----:B------:R-:W-:Y:S05]  /*0070*/  @P0 EXIT ;  /* 0x000000000000094d */ /* 0x000fea0003800000 */
[----:B------:R-:W0:Y:S01]  /*0080*/  S2UR UR7, SR_CgaCtaId ;  /* 0x00000000000779c3 */ /* 0x000e220000008800 */
[----:B------:R-:W1:Y:S01]  /*0090*/  LDCU.64 UR4, c[0x0][0x380] ;  /* 0x00007000ff0477ac */ /* 0x000e620008000a00 */
[----:B------:R-:W2:Y:S06]  /*00a0*/  LDCU.64 UR8, c[0x0][0x358] ;  /* 0x00006b00ff0877ac */ /* 0x000eac0008000a00 */
[----:B------:R-:W3:Y:S01]  /*00b0*/  LDC.64 R2, c[0x0][0x388] ;  /* 0x0000e200ff027b82 */ /* 0x000ee20000000a00 */
[----:B------:R-:W4:Y:S01]  /*00c0*/  LDCU UR10, c[0x0][0x390] ;  /* 0x00007200ff0a77ac */ /* 0x000f220008000800 */
[----:B-1----:R-:W-:-:S03]  /*00d0*/  UIMAD.WIDE.U32 UR4, UR6, 0x8, UR4 ;  /* 0x00000008060478a5 */ /* 0x002fc6000f8e0004 */
[----:B------:R-:W-:Y:S02]  /*00e0*/  UMOV UR6, 0x400 ;  /* 0x0000040000067882 */ /* 0x000fe40000000000 */
[----:B0-----:R-:W-:Y:S01]  /*00f0*/  ULEA UR6, UR7, UR6, 0x18 ;  /* 0x0000000607067291 */ /* 0x001fe2000f8ec0ff */
[----:B------:R-:W-:Y:S02]  /*0100*/  IMAD.U32 R5, RZ, RZ, UR5 ;  /* 0x00000005ff057e24 */ /* 0x000fe4000f8e00ff */
[----:B------:R-:W-:Y:S02]  /*0110*/  IMAD.U32 R7, RZ, RZ, UR5 ;  /* 0x00000005ff077e24 */ /* 0x000fe4000f8e00ff */
[----:B------:R-:W-:Y:S02]  /*0120*/  IMAD.U32 R4, RZ, RZ, UR4 ;  /* 0x00000004ff047e24 */ /* 0x000fe4000f8e00ff */
[----:B------:R-:W-:Y:S01]  /*0130*/  IMAD.MOV.U32 R7, RZ, RZ, R5 ;  /* 0x000000ffff077224 */ /* 0x000fe200078e0005 */
[----:B------:R-:W-:Y:S01]  /*0140*/  LEA R5, R0, UR6, 0x3 ;  /* 0x0000000600057c11 */ /* 0x000fe2000f8e18ff */
[----:B------:R-:W-:-:S02]  /*0150*/  IMAD.U32 R6, RZ, RZ, UR4 ;  /* 0x00000004ff067e24 */ /* 0x000fc4000f8e00ff */
[----:B--2-4-:R-:W-:-:S07]  /*0160*/  VIADD R4, R8, 0x100 ;  /* 0x0000010008047836 */ /* 0x014fce0000000000 */
.L_x_0:
[----:B------:R-:W-:-:S04]  /*0170*/  VIADD R9, R4, 0xffffff00 ;  /* 0xffffff0004097836 */ /* 0x000fc80000000000 */
[----:B---3--:R-:W-:-:S06]  /*0180*/  IMAD.WIDE.U32 R8, R9, 0x8, R2 ;  /* 0x0000000809087825 */ /* 0x008fcc00078e0002 */
[----:B------:R-:W2:Y:S01]  /*0190*/  LDG.E.64 R8, desc[UR8][R8.64] ;  /* 0x0000000808087981 */ /* 0x000ea2000c1e1b00 */
[----:B------:R-:W-:Y:S05]  /*01a0*/  WARPSYNC.ALL ;  /* 0x0000000000007948 */ /* 0x000fea0003800000 */
[----:B------:R-:W-:-:S05]  /*01b0*/  VIADD R10, R4, 0x100 ;  /* 0x00000100040a7836 */ /* 0x000fca0000000000 */
[----:B------:R-:W-:-:S04]  /*01c0*/  ISETP.GE.U32.AND P0, PT, R10, UR10, PT ;  /* 0x0000000a0a007c0c */ /* 0x000fc8000bf06070 */
[----:B------:R-:W-:Y:S02]  /*01d0*/  ISETP.GT.U32.OR P1, PT, R0, 0x1ff, P0 ;  /* 0x000001ff0000780c */ /* 0x000fe40000724470 */
[----:B------:R-:W-:-:S04]  /*01e0*/  ISETP.GE.U32.AND P0, PT, R4, UR10, PT ;  /* 0x0000000a04007c0c */ /* 0x000fc8000bf06070 */
[----:B------:R-:W-:Y:S01]  /*01f0*/  ISETP.GT.U32.OR P0, PT, R0, 0xff, P0 ;  /* 0x000000ff0000780c */ /* 0x000fe20000704470 */
[----:B--2---:R0:W-:Y:S01]  /*0200*/  STS.64 [R5], R8 ;  /* 0x0000000805007388 */ /* 0x0041e20000000a00 */
[----:B------:R-:W-:Y:S01]  /*0210*/  BAR.SYNC.DEFER_BLOCKING 0x0 ;  /* 0x0000000000007b1d */ /* 0x000fe20000010000 */
[----:B0-----:R-:W-:-:S05]  /*0220*/  VIADD R8, R4, 0xffffff80 ;  /* 0xffffff8004087836 */ /* 0x001fca0000000000 */
[----:B------:R-:W-:Y:S04]  /*0230*/  @!P1 LDS.64 R10, [R5+0x1000] ;  /* 0x00100000050a9984 */ /* 0x000fe80000000a00 */
[----:B------:R-:W0:Y:S02]  /*0240*/  @!P1 LDS.64 R12, [R5] ;  /* 0x00000000050c9984 */ /* 0x000e240000000a00 */
[----:B0-----:R-:W-:-:S07]  /*0250*/  @!P1 DADD R10, R10, R12 ;  /* 0x000000000a0a9229 */ /* 0x001fce000000000c */
[----:B------:R-:W-:Y:S01]  /*0260*/  @!P1 STS.64 [R5], R10 ;  /* 0x0000000a05009388 */ /* 0x000fe20000000a00 */
[----:B------:R-:W-:Y:S01]  /*0270*/  BAR.SYNC.DEFER_BLOCKING 0x0 ;  /* 0x0000000000007b1d */ /* 0x000fe20000010000 */
[----:B------:R-:W-:-:S04]  /*0280*/  ISETP.GE.U32.AND P1, PT, R8, UR10, PT ;  /* 0x0000000a08007c0c */ /* 0x000fc8000bf26070 */
[----:B------:R-:W-:Y:S01]  /*0290*/  ISETP.GT.U32.OR P1, PT, R0, 0x7f, P1 ;  /* 0x0000007f0000780c */ /* 0x000fe20000f24470 */
[----:B------:R-:W-:Y:S04]  /*02a0*/  @!P0 LDS.64 R12, [R5+0x800] ;  /* 0x00080000050c8984 */ /* 0x000fe80000000a00 */
[----:B------:R-:W0:Y:S02]  /*02b0*/  @!P0 LDS.64 R14, [R5] ;  /* 0x00000000050e8984 */ /* 0x000e240000000a00 */
[----:B0-----:R-:W-:Y:S01]  /*02c0*/  @!P0 DADD R12, R12, R14 ;  /* 0x000000000c0c8229 */ /* 0x001fe2000000000e */
[----:B------:R-:W-:-:S06]  /*02d0*/  VIADD R14, R4, 0xffffff40 ;  /* 0xffffff40040e7836 */ /* 0x000fcc0000000000 */
[----:B------:R-:W-:Y:S01]  /*02e0*/  @!P0 STS.64 [R5], R12 ;  /* 0x0000000c05008388 */ /* 0x000fe20000000a00 */
[----:B------:R-:W-:Y:S01]  /*02f0*/  BAR.SYNC.DEFER_BLOCKING 0x0 ;  /* 0x0000000000007b1d */ /* 0x000fe20000010000 */
[----:B------:R-:W-:Y:S01]  /*0300*/  ISETP.GE.U32.AND P0, PT, R14, UR10, PT ;  /* 0x0000000a0e007c0c */ /* 0x000fe2000bf06070 */
[----:B------:R-:W-:-:S03]  /*0310*/  VIADD R14, R4, 0xffffff20 ;  /* 0xffffff20040e7836 */ /* 0x000fc60000000000 */
[----:B------:R-:W-:Y:S01]  /*0320*/  ISETP.GT.U32.OR P0, PT, R0, 0x3f, P0 ;  /* 0x0000003f0000780c */ /* 0x000fe20000704470 */
[----:B------:R-:W-:Y:S04]  /*0330*/  @!P1 LDS.64 R8, [R5+0x400] ;  /* 0x0004000005089984 */ /* 0x000fe80000000a00 */
[----:B------:R-:W0:Y:S02]  /*0340*/  @!P1 LDS.64 R10, [R5] ;  /* 0x00000000050a9984 */ /* 0x000e240000000a00 */
[----:B0-----:R-:W-:-:S07]  /*0350*/  @!P1 DADD R8, R8, R10 ;  /* 0x0000000008089229 */ /* 0x001fce000000000a */
        /* <DEDUP_REMOVED lines=36> */
[----:B------:R-:W-:Y:S02]  /*05a0*/  ISETP.GT.U32.OR P1, PT, R0, 0x1, P1 ;  /* 0x000000010000780c */ /* 0x000fe40000f24470 */
[----:B------:R-:W-:-:S04]  /*05b0*/  ISETP.GE.U32.AND P2, PT, R14, UR10, PT ;  /* 0x0000000a0e007c0c */ /* 0x000fc8000bf46070 */
[----:B------:R-:W-:Y:S01]  /*05c0*/  ISETP.NE.OR P2, PT, R0, RZ, P2 ;  /* 0x000000ff0000720c */ /* 0x000fe20001745670 */
[----:B------:R-:W-:-:S12]  /*05d0*/  @!P0 LDS.64 R12, [R5+0x20] ;  /* 0x00002000050c8984 */ /* 0x000fd80000000a00 */
[----:B------:R-:W-:Y:S01]  /*05e0*/  @!P2 MOV R14, 0x400 ;  /* 0x00000400000ea802 */ /* 0x000fe20000000f00 */
[----:B------:R-:W0:Y:S01]  /*05f0*/  @!P0 LDS.64 R10, [R5] ;  /* 0x00000000050a8984 */ /* 0x000e220000000a00 */
[----:B------:R-:W1:Y:S02]  /*0600*/  @!P2 S2R R15, SR_CgaCtaId ;  /* 0x00000000000fa919 */ /* 0x000e640000008800 */
[----:B-1----:R-:W-:Y:S01]  /*0610*/  @!P2 LEA R14, R15, R14, 0x18 ;  /* 0x0000000e0f0ea211 */ /* 0x002fe200078ec0ff */
[----:B0-----:R-:W-:-:S07]  /*0620*/  @!P0 DADD R10, R12, R10 ;  /* 0x000000000c0a8229 */ /* 0x001fce000000000a */
[----:B------:R-:W-:Y:S01]  /*0630*/  @!P0 STS.64 [R5], R10 ;  /* 0x0000000a05008388 */ /* 0x000fe20000000a00 */
[----:B------:R-:W-:Y:S01]  /*0640*/  BAR.SYNC.DEFER_BLOCKING 0x0 ;  /* 0x0000000000007b1d */ /* 0x000fe20000010000 */
[----:B------:R-:W-:-:S13]  /*0650*/  ISETP.NE.AND P0, PT, R0, RZ, PT ;  /* 0x000000ff0000720c */ /* 0x000fda0003f05270 */
[----:B------:R-:W0:Y:S01]  /*0660*/  @!P0 S2R R16, SR_CgaCtaId ;  /* 0x0000000000108919 */ /* 0x000e220000008800 */
[----:B------:R-:W-:Y:S01]  /*0670*/  @!P0 MOV R15, 0x400 ;  /* 0x00000400000f8802 */ /* 0x000fe20000000f00 */
[----:B------:R-:W-:Y:S04]  /*0680*/  @!P1 LDS.64 R8, [R5+0x10] ;  /* 0x0000100005089984 */ /* 0x000fe80000000a00 */
[----:B------:R-:W1:Y:S02]  /*0690*/  @!P1 LDS.64 R12, [R5] ;  /* 0x00000000050c9984 */ /* 0x000e640000000a00 */
[----:B-1----:R-:W-:-:S07]  /*06a0*/  @!P1 DADD R8, R8, R12 ;  /* 0x0000000008089229 */ /* 0x002fce000000000c */
[----:B------:R1:W-:Y:S01]  /*06b0*/  @!P1 STS.64 [R5], R8 ;  /* 0x0000000805009388 */ /* 0x0003e20000000a00 */
[----:B------:R-:W-:Y:S01]  /*06c0*/  BAR.SYNC.DEFER_BLOCKING 0x0 ;  /* 0x0000000000007b1d */ /* 0x000fe20000010000 */
[----:B-1----:R-:W-:Y:S01]  /*06d0*/  @!P0 IMAD.MOV.U32 R8, RZ, RZ, R6 ;  /* 0x000000ffff088224 */ /* 0x002fe200078e0006 */
[----:B------:R-:W-:Y:S01]  /*06e0*/  IADD3 R6, P1, PT, R6, 0x1000, RZ ;  /* 0x0000100006067810 */ /* 0x000fe20007f3e0ff */
[----:B------:R-:W-:-:S04]  /*06f0*/  @!P0 IMAD.MOV.U32 R9, RZ, RZ, R7 ;  /* 0x000000ffff098224 */ /* 0x000fc800078e0007 */
[----:B------:R-:W-:Y:S01]  /*0700*/  IMAD.X R7, RZ, RZ, R7, P1 ;  /* 0x000000ffff077224 */ /* 0x000fe200008e0607 */
[----:B------:R1:W-:Y:S04]  /*0710*/  @!P2 LDS.64 R10, [R14+0x8] ;  /* 0x000008000e0aa984 */ /* 0x0003e80000000a00 */
[----:B------:R-:W2:Y:S01]  /*0720*/  @!P2 LDS.64 R12, [R5] ;  /* 0x00000000050ca984 */ /* 0x000ea20000000a00 */
[C---:B-1----:R-:W-:Y:S02]  /*0730*/  VIADD R14, R4.reuse, 0x7ff00 ;  /* 0x0007ff00040e7836 */ /* 0x042fe40000000000 */
[----:B------:R-:W-:Y:S01]  /*0740*/  VIADD R4, R4, 0x80000 ;  /* 0x0008000004047836 */ /* 0x000fe20000000000 */
[----:B--2---:R-:W-:Y:S01]  /*0750*/  @!P2 DADD R10, R10, R12 ;  /* 0x000000000a0aa229 */ /* 0x004fe2000000000c */
[----:B0-----:R-:W-:-:S06]  /*0760*/  @!P0 LEA R12, R16, R15, 0x18 ;  /* 0x0000000f100c8211 */ /* 0x001fcc00078ec0ff */
[----:B------:R-:W-:Y:S01]  /*0770*/  @!P2 STS.64 [R5], R10 ;  /* 0x0000000a0500a388 */ /* 0x000fe20000000a00 */
[----:B------:R-:W-:Y:S06]  /*0780*/  BAR.SYNC.DEFER_BLOCKING 0x0 ;  /* 0x0000000000007b1d */ /* 0x000fec0000010000 */
[----:B------:R-:W0:Y:S04]  /*0790*/  @!P0 LDS.64 R12, [R12] ;  /* 0x000000000c0c8984 */ /* 0x000e280000000a00 */
[----:B0-----:R0:W-:Y:S01]  /*07a0*/  @!P0 STG.E.64 desc[UR8][R8.64], R12 ;  /* 0x0000000c08008986 */ /* 0x0011e2000c101b08 */
[----:B------:R-:W-:Y:S01]  /*07b0*/  BAR.SYNC.DEFER_BLOCKING 0x0 ;  /* 0x0000000000007b1d */ /* 0x000fe20000010000 */
[----:B------:R-:W-:-:S13]  /*07c0*/  ISETP.GE.U32.AND P0, PT, R14, UR10, PT ;  /* 0x0000000a0e007c0c */ /* 0x000fda000bf06070 */
[----:B0-----:R-:W-:Y:S05]  /*07d0*/  @!P0 BRA `(.L_x_0) ;  /* 0xfffffff800648947 */ /* 0x001fea000383ffff */
[----:B------:R-:W-:Y:S05]  /*07e0*/  EXIT ;  /* 0x000000000000794d */ /* 0x000fea0003800000 */
.L_x_1:
[----:B------:R-:W-:-:S00]  /*07f0*/  BRA `(.L_x_1) ;  /* 0xfffffffc00fc7947 */ /* 0x000fc0000383ffff */
[----:B------:R-:W-:-:S00]  /*0800*/  NOP ;  /* 0x0000000000007918 */ /* 0x000fc00000000000 */
[----:B------:R-:W-:-:S00]  /*0810*/  NOP ;  /* 0x0000000000007918 */ /* 0x000fc00000000000 */
[----:B------:R-:W-:-:S00]  /*0820*/  NOP ;  /* 0x0000000000007918 */ /* 0x000fc00000000000 */
[----:B------:R-:W-:-:S00]  /*0830*/  NOP ;  /* 0x0000000000007918 */ /* 0x000fc00000000000 */
[----:B------:R-:W-:-:S00]  /*0840*/  NOP ;  /* 0x0000000000007918 */ /* 0x000fc00000000000 */
[----:B------:R-:W-:-:S00]  /*0850*/  NOP ;  /* 0x0000000000007918 */ /* 0x000fc00000000000 */
[----:B------:R-:W-:-:S00]  /*0860*/  NOP ;  /* 0x0000000000007918 */ /* 0x000fc00000000000 */
[----:B------:R-:W-:-:S00]  /*0870*/  NOP ;  /* 0x0000000000007918 */ /* 0x000fc00000000000 */
.L_x_28:


//--------------------- .text._Z5coskrPdS_djj     --------------------------
	.section	.text._Z5coskrPdS_djj,"ax",@progbits
	.align	128
        .global         _Z5coskrPdS_djj
        .type           _Z5coskrPdS_djj,@function
        .size           _Z5coskrPdS_djj,(.L_x_27 - _Z5coskrPdS_djj)
        .other          _Z5coskrPdS_djj,@"STO_CUDA_ENTRY STV_DEFAULT"
_Z5coskrPdS_djj:
.text._Z5coskrPdS_djj:
[----:B------:R-:W0:Y:S01]  /*0000*/  LDC R1, c[0x0][0x37c] ;  /* 0x0000df00ff017b82 */ /* 0x000e220000000800 */
[----:B------:R-:W1:Y:S07]  /*0010*/  S2R R4, SR_TID.X ;  /* 0x0000000000047919 */ /* 0x000e6e0000002100 */
[----:B------:R-:W2:Y:S01]  /*0020*/  S2UR UR4, SR_CTAID.X ;  /* 0x00000000000479c3 */ /* 0x000ea20000002500 */
[----:B------:R-:W2:Y:S01]  /*0030*/  LDCU UR5, c[0x0][0x360] ;  /* 0x00006c00ff0577ac */ /* 0x000ea20008000800 */
[----:B0-----:R-:W-:Y:S01]  /*0040*/  VIADD R1, R1, 0xffffffd8 ;  /* 0xffffffd801017836 */ /* 0x001fe20000000000 */
[----:B------:R-:W0:Y:S01]  /*0050*/  LDCU UR6, c[0x0][0x398] ;  /* 0x00007300ff0677ac */ /* 0x000e220008000800 */
[----:B--2---:R-:W-:-:S06]  /*0060*/  UIMAD UR4, UR4, UR5, URZ ;  /* 0x00000005040472a4 */ /* 0x004fcc000f8e02ff */
[----:B-1----:R-:W-:-:S05]  /*0070*/  VIADD R0, R4, UR4 ;  /* 0x0000000404007c36 */ /* 0x002fca0008000000 */
[----:B0-----:R-:W-:-:S13]  /*0080*/  ISETP.GE.U32.AND P0, PT, R0, UR6, PT ;  /* 0x0000000600007c0c */ /* 0x001fda000bf06070 */
[----:B------:R-:W-:Y:S05]  /*0090*/  @P0 EXIT ;  /* 0x000000000000094d */ /* 0x000fea0003800000 */
[----:B------:R-:W-:Y:S01]  /*00a0*/  VIADD R2, R0, 0x80000 ;  /* 0x0008000000027836 */ /* 0x000fe20000000000 */
[----:B------:R-:W-:Y:S01]  /*00b0*/  ULOP3.LUT UR4, URZ, UR4, URZ, 0x33, !UPT ;  /* 0x00000004ff047292 */ /* 0x000fe2000f8e33ff */
[----:B------:R-:W-:Y:S03]  /*00c0*/  BSSY.RECONVERGENT B0, `(.L_x_2) ;  /* 0x000005f000007945 */ /* 0x000fe60003800200 */
[----:B------:R-:W-:Y:S01]  /*00d0*/  VIMNMX.U32 R3, PT, PT, R2, UR6, !PT ;  /* 0x0000000602037c48 */ /* 0x000fe2000ffe0000 */
[----:B------:R-:W0:Y:S03]  /*00e0*/  LDCU.64 UR6, c[0x0][0x358] ;  /* 0x00006b00ff0677ac */ /* 0x000e260008000a00 */
[----:B------:R-:W-:-:S04]  /*00f0*/  IADD3 R3, PT, PT, -R4, UR4, R3 ;  /* 0x0000000404037c10 */ /* 0x000fc8000fffe103 */
[----:B------:R-:W-:-:S13]  /*0100*/  LOP3.LUT P0, RZ, R3, 0x80000, RZ, 0xc0, !PT ;  /* 0x0008000003ff7812 */ /* 0x000fda000780c0ff */
[----:B0-----:R-:W-:Y:S05]  /*0110*/  @P0 BRA `(.L_x_3) ;  /* 0x0000000400640947 */ /* 0x001fea0003800000 */
[----:B------:R-:W0:Y:S02]  /*0120*/  LDCU UR4, c[0x0][0x39c] ;  /* 0x00007380ff0477ac */ /* 0x000e240008000800 */
[----:B0-----:R-:W0:Y:S01]  /*0130*/  I2F.U32.RP R6, UR4 ;  /* 0x0000000400067d06 */ /* 0x001e220008209000 */
[----:B------:R-:W-:-:S07]  /*0140*/  ISETP.NE.U32.AND P1, PT, RZ, UR4, PT ;  /* 0x00000004ff007c0c */ /* 0x000fce000bf25070 */
[----:B0-----:R-:W0:Y:S02]  /*0150*/  MUFU.RCP R6, R6 ;  /* 0x0000000600067308 */ /* 0x001e240000001000 */
[----:B0-----:R-:W-:-:S06]  /*0160*/  VIADD R4, R6, 0xffffffe ;  /* 0x0ffffffe06047836 */ /* 0x001fcc0000000000 */
[----:B------:R0:W1:Y:S02]  /*0170*/  F2I.FTZ.U32.TRUNC.NTZ R5, R4 ;  /* 0x0000000400057305 */ /* 0x000064000021f000 */
[----:B0-----:R-:W-:Y:S02]  /*0180*/  IMAD.MOV.U32 R4, RZ, RZ, RZ ;  /* 0x000000ffff047224 */ /* 0x001fe400078e00ff */
[----:B-1----:R-:W-:-:S04]  /*0190*/  IMAD.MOV R7, RZ, RZ, -R5 ;  /* 0x000000ffff077224 */ /* 0x002fc800078e0a05 */
[----:B------:R-:W-:-:S04]  /*01a0*/  IMAD R7, R7, UR4, RZ ;  /* 0x0000000407077c24 */ /* 0x000fc8000f8e02ff */
[----:B------:R-:W-:Y:S02]  /*01b0*/  IMAD.HI.U32 R5, R5, R7, R4 ;  /* 0x0000000705057227 */ /* 0x000fe400078e0004 */
[----:B------:R-:W0:Y:S04]  /*01c0*/  LDC.64 R6, c[0x0][0x388] ;  /* 0x0000e200ff067b82 */ /* 0x000e280000000a00 */
[----:B------:R-:W-:-:S04]  /*01d0*/  IMAD.HI.U32 R5, R5, R0, RZ ;  /* 0x0000000005057227 */ /* 0x000fc800078e00ff */
[----:B------:R-:W-:-:S04]  /*01e0*/  IMAD.MOV R5, RZ, RZ, -R5 ;  /* 0x000000ffff057224 */ /* 0x000fc800078e0a05 */
[----:B------:R-:W-:-:S05]  /*01f0*/  IMAD R9, R5, UR4, R0 ;  /* 0x0000000405097c24 */ /* 0x000fca000f8e0200 */
[----:B------:R-:W-:Y:S01]  /*0200*/  ISETP.GE.U32.AND P0, PT, R9, UR4, PT ;  /* 0x0000000409007c0c */ /* 0x000fe2000bf06070 */
[----:B0-----:R-:W-:-:S12]  /*0210*/  IMAD.WIDE.U32 R4, R0, 0x8, R6 ;  /* 0x0000000800047825 */ /* 0x001fd800078e0006 */
[----:B------:R-:W-:Y:S01]  /*0220*/  @P0 VIADD R9, R9, -UR4 ;  /* 0x8000000409090c36 */ /* 0x000fe20008000000 */
[----:B------:R-:W2:Y:S04]  /*0230*/  LDG.E.64 R4, desc[UR6][R4.64] ;  /* 0x0000000604047981 */ /* 0x000ea8000c1e1b00 */
[----:B------:R-:W-:-:S13]  /*0240*/  ISETP.GE.U32.AND P0, PT, R9, UR4, PT ;  /* 0x0000000409007c0c */ /* 0x000fda000bf06070 */
[----:B------:R-:W-:Y:S01]  /*0250*/  @P0 VIADD R9, R9, -UR4 ;  /* 0x8000000409090c36 */ /* 0x000fe20008000000 */
[----:B------:R-:W-:Y:S01]  /*0260*/  @!P1 LOP3.LUT R9, RZ, UR4, RZ, 0x33, !PT ;  /* 0x00000004ff099c12 */ /* 0x000fe2000f8e33ff */
[----:B------:R-:W0:Y:S04]  /*0270*/  LDCU.64 UR4, c[0x0][0x390] ;  /* 0x00007200ff0477ac */ /* 0x000e280008000a00 */
[----:B------:R-:W-:-:S06]  /*0280*/  IMAD.WIDE.U32 R6, R9, 0x8, R6 ;  /* 0x0000000809067825 */ /* 0x000fcc00078e0006 */
[----:B------:R-:W2:Y:S01]  /*0290*/  LDG.E.64 R6, desc[UR6][R6.64] ;  /* 0x0000000606067981 */ /* 0x000ea2000c1e1b00 */
[----:B------:R-:W-:Y:S01]  /*02a0*/  BSSY.RECONVERGENT B1, `(.L_x_4) ;  /* 0x000001f000017945 */ /* 0x000fe20003800200 */
[----:B--2---:R-:W-:-:S08]  /*02b0*/  DADD R8, R4, -R6 ;  /* 0x0000000004087229 */ /* 0x004fd00000000806 */
[----:B0-----:R-:W-:-:S08]  /*02c0*/  DMUL R8, R8, UR4 ;  /* 0x0000000408087c28 */ /* 0x001fd00008000000 */
[----:B------:R-:W-:-:S14]  /*02d0*/  DSETP.NEU.AND P0, PT, |R8|, +INF , PT ;  /* 0x7ff000000800742a */ /* 0x000fdc0003f0d200 */
[----:B------:R-:W-:Y:S05]  /*02e0*/  @!P0 BRA `(.L_x_5) ;  /* 0x0000000000608947 */ /* 0x000fea0003800000 */
[----:B------:R-:W-:Y:S01]  /*02f0*/  UMOV UR4, 0x6dc9c883 ;  /* 0x6dc9c88300047882 */ /* 0x000fe20000000000 */
[----:B------:R-:W-:Y:S01]  /*0300*/  UMOV UR5, 0x3fe45f30 ;  /* 0x3fe45f3000057882 */ /* 0x000fe20000000000 */
[C---:B------:R-:W-:Y:S01]  /*0310*/  DSETP.GE.AND P0, PT, |R8|.reuse, 2.14748364800000000000e+09, PT ;  /* 0x41e000000800742a */ /* 0x040fe20003f06200 */
[----:B------:R-:W-:Y:S01]  /*0320*/  BSSY.RECONVERGENT B2, `(.L_x_6) ;  /* 0x0000012000027945 */ /* 0x000fe20003800200 */
[----:B------:R-:W-:Y:S01]  /*0330*/  DMUL R4, R8, UR4 ;  /* 0x0000000408047c28 */ /* 0x000fe20008000000 */
[----:B------:R-:W-:Y:S01]  /*0340*/  UMOV UR4, 0x54442d18 ;  /* 0x54442d1800047882 */ /* 0x000fe20000000000 */
[----:B------:R-:W-:-:S08]  /*0350*/  UMOV UR5, 0x3ff921fb ;  /* 0x3ff921fb00057882 */ /* 0x000fd00000000000 */
[----:B------:R-:W0:Y:S08]  /*0360*/  F2I.F64 R4, R4 ;  /* 0x0000000400047311 */ /* 0x000e300000301100 */
[----:B0-----:R-:W0:Y:S02]  /*0370*/  I2F.F64 R16, R4 ;  /* 0x0000000400107312 */ /* 0x001e240000201c00 */
[----:B0-----:R-:W-:Y:S01]  /*0380*/  DFMA R6, R16, -UR4, R8 ;  /* 0x8000000410067c2b */ /* 0x001fe20008000008 */
[----:B------:R-:W-:Y:S01]  /*0390*/  UMOV UR4, 0x33145c00 ;  /* 0x33145c0000047882 */ /* 0x000fe20000000000 */
[----:B------:R-:W-:-:S06]  /*03a0*/  UMOV UR5, 0x3c91a626 ;  /* 0x3c91a62600057882 */ /* 0x000fcc0000000000 */
[----:B------:R-:W-:Y:S01]  /*03b0*/  DFMA R6, R16, -UR4, R6 ;  /* 0x8000000410067c2b */ /* 0x000fe20008000006 */
[----:B------:R-:W-:Y:S01]  /*03c0*/  UMOV UR4, 0x252049c0 ;  /* 0x252049c000047882 */ /* 0x000fe20000000000 */
[----:B------:R-:W-:-:S06]  /*03d0*/  UMOV UR5, 0x397b839a ;  /* 0x397b839a00057882 */ /* 0x000fcc0000000000 */
[----:B------:R-:W-:Y:S01]  /*03e0*/  DFMA R16, R16, -UR4, R6 ;  /* 0x8000000410107c2b */ /* 0x000fe20008000006 */
[----:B------:R-:W-:Y:S10]  /*03f0*/  @!P0 BRA `(.L_x_7) ;  /* 0x0000000000108947 */ /* 0x000ff40003800000 */
[----:B------:R-:W-:Y:S01]  /*0400*/  IMAD.MOV.U32 R19, RZ, RZ, R8 ;  /* 0x000000ffff137224 */ /* 0x000fe200078e0008 */
[----:B------:R-:W-:-:S07]  /*0410*/  MOV R8, 0x430 ;  /* 0x0000043000087802 */ /* 0x000fce0000000f00 */
[----:B------:R-:W-:Y:S05]  /*0420*/  CALL.REL.NOINC `($_Z5coskrPdS_djj$__internal_trig_reduction_slowpathd) ;  /* 0x0000000c008c7944 */ /* 0x000fea0003c00000 */
[----:B------:R-:W-:-:S07]  /*0430*/  IMAD.MOV.U32 R4, RZ, RZ, R10 ;  /* 0x000000ffff047224 */ /* 0x000fce00078e000a */
.L_x_7:
[----:B------:R-:W-:Y:S05]  /*0440*/  BSYNC.RECONVERGENT B2 ;  /* 0x0000000000027941 */ /* 0x000fea0003800200 */
.L_x_6:
[----:B------:R-:W-:Y:S01]  /*0450*/  VIADD R20, R4, 0x1 ;  /* 0x0000000104147836 */ /* 0x000fe20000000000 */
[----:B------:R-:W-:Y:S06]  /*0460*/  BRA `(.L_x_8) ;  /* 0x0000000000087947 */ /* 0x000fec0003800000 */
.L_x_5:
[----:B------:R-:W-:Y:S01]  /*0470*/  DMUL R16, RZ, R8 ;  /* 0x00000008ff107228 */ /* 0x000fe20000000000 */
[----:B------:R-:W-:-:S10]  /*0480*/  IMAD.MOV.U32 R20, RZ, RZ, 0x1 ;  /* 0x00000001ff147424 */ /* 0x000fd400078e00ff */
.L_x_8:
[----:B------:R-:W-:Y:S05]  /*0490*/  BSYNC.RECONVERGENT B1 ;  /* 0x0000000000017941 */ /* 0x000fea0003800200 */
.L_x_4:
[----:B------:R-:W0:Y:S01]  /*04a0*/  LDCU.64 UR4, c[0x4][0x8] ;  /* 0x01000100ff0477ac */ /* 0x000e220008000a00 */
[----:B------:R-:W-:-:S05]  /*04b0*/  IMAD.SHL.U32 R4, R20, 0x40, RZ ;  /* 0x0000004014047824 */ /* 0x000fca00078e00ff */
[----:B------:R-:W-:-:S04]  /*04c0*/  LOP3.LUT R4, R4, 0x40, RZ, 0xc0, !PT ;  /* 0x0000004004047812 */ /* 0x000fc800078ec0ff */
[----:B0-----:R-:W-:-:S05]  /*04d0*/  IADD3 R22, P0, PT, R4, UR4, RZ ;  /* 0x0000000404167c10 */ /* 0x001fca000ff1e0ff */
[----:B------:R-:W-:-:S05]  /*04e0*/  IMAD.X R23, RZ, RZ, UR5, P0 ;  /* 0x00000005ff177e24 */ /* 0x000fca00080e06ff */
[----:B------:R-:W2:Y:S04]  /*04f0*/  LDG.E.128.CONSTANT R4, desc[UR6][R22.64] ;  /* 0x0000000616047981 */ /* 0x000ea8000c1e9d00 */
[----:B------:R-:W3:Y:S04]  /*0500*/  LDG.E.128.CONSTANT R8, desc[UR6][R22.64+0x10] ;  /* 0x0000100616087981 */ /* 0x000ee8000c1e9d00 */
[----:B------:R-:W4:Y:S01]  /*0510*/  LDG.E.128.CONSTANT R12, desc[UR6][R22.64+0x20] ;  /* 0x00002006160c7981 */ /* 0x000f22000c1e9d00 */
[----:B------:R-:W-:Y:S01]  /*0520*/  LOP3.LUT R18, R20, 0x1, RZ, 0xc0, !PT ;  /* 0x0000000114127812 */ /* 0x000fe200078ec0ff */
[----:B------:R-:W-:-:S02]  /*0530*/  IMAD.MOV.U32 R24, RZ, RZ, 0x20fd8164 ;  /* 0x20fd8164ff187424 */ /* 0x000fc400078e00ff */
[----:B------:R-:W-:Y:S01]  /*0540*/  IMAD.MOV.U32 R21, RZ, RZ, 0x3da8ff83 ;  /* 0x3da8ff83ff157424 */ /* 0x000fe200078e00ff */
[----:B------:R-:W-:Y:S01]  /*0550*/  ISETP.NE.U32.AND P0, PT, R18, 0x1, PT ;  /* 0x000000011200780c */ /* 0x000fe20003f05070 */
[----:B------:R-:W-:-:S03]  /*0560*/  DMUL R18, R16, R16 ;  /* 0x0000001010127228 */ /* 0x000fc60000000000 */
[----:B------:R-:W-:Y:S02]  /*0570*/  FSEL R24, R24, -8.06006814911005101289e+34, !P0 ;  /* 0xf9785eba18187808 */ /* 0x000fe40004000000 */
[----:B------:R-:W-:-:S06]  /*0580*/  FSEL R25, -R21, 0.11223486810922622681, !P0 ;  /* 0x3de5db6515197808 */ /* 0x000fcc0004000100 */
[----:B--2---:R-:W-:-:S08]  /*0590*/  DFMA R4, R18, R24, R4 ;  /* 0x000000181204722b */ /* 0x004fd00000000004 */
[----:B------:R-:W-:-:S08]  /*05a0*/  DFMA R4, R18, R4, R6 ;  /* 0x000000041204722b */ /* 0x000fd00000000006 */
[C---:B---3--:R-:W-:Y:S01]  /*05b0*/  DFMA R4, R18.reuse, R4, R8 ;  /* 0x000000041204722b */ /* 0x048fe20000000008 */
[----:B------:R-:W0:Y:S07]  /*05c0*/  LDC.64 R8, c[0x0][0x380] ;  /* 0x0000e000ff087b82 */ /* 0x000e2e0000000a00 */
[----:B------:R-:W-:-:S08]  /*05d0*/  DFMA R4, R18, R4, R10 ;  /* 0x000000041204722b */ /* 0x000fd0000000000a */
[----:B----4-:R-:W-:-:S08]  /*05e0*/  DFMA R4, R18, R4, R12 ;  /* 0x000000041204722b */ /* 0x010fd0000000000c */
[----:B------:R-:W-:-:S08]  /*05f0*/  DFMA R4, R18, R4, R14 ;  /* 0x000000041204722b */ /* 0x000fd0000000000e */
[----:B------:R-:W-:Y:S02]  /*0600*/  DFMA R16, R4, R16, R16 ;  /* 0x000000100410722b */ /* 0x000fe40000000010 */
[----:B------:R-:W-:-:S10]  /*0610*/  DFMA R4, R18, R4, 1 ;  /* 0x3ff000001204742b */ /* 0x000fd40000000004 */
[----:B------:R-:W-:Y:S02]  /*0620*/  FSEL R6, R4, R16, !P0 ;  /* 0x0000001004067208 */ /* 0x000fe40004000000 */
[----:B------:R-:W-:Y:S02]  /*0630*/  FSEL R7, R5, R17, !P0 ;  /* 0x0000001105077208 */ /* 0x000fe40004000000 */
[----:B------:R-:W-:-:S04]  /*0640*/  LOP3.LUT P0, RZ, R20, 0x2, RZ, 0xc0, !PT ;  /* 0x0000000214ff7812 */ /* 0x000fc8000780c0ff */
[----:B------:R-:W-:-:S10]  /*0650*/  DADD R4, RZ, -R6 ;  /* 0x00000000ff047229 */ /* 0x000fd40000000806 */
[----:B------:R-:W-:Y:S02]  /*0660*/  FSEL R6, R6, R4, !P0 ;  /* 0x0000000406067208 */ /* 0x000fe40004000000 */
[----:B------:R-:W-:Y:S01]  /*0670*/  FSEL R7, R7, R5, !P0 ;  /* 0x0000000507077208 */ /* 0x000fe20004000000 */
[----:B0-----:R-:W-:-:S04]  /*0680*/  IMAD.WIDE.U32 R4, R0, 0x8, R8 ;  /* 0x0000000800047825 */ /* 0x001fc800078e0008 */
[----:B------:R-:W-:Y:S01]  /*0690*/  IMAD.MOV.U32 R0, RZ, RZ, R2 ;  /* 0x000000ffff007224 */ /* 0x000fe200078e0002 */
[----:B------:R0:W-:Y:S06]  /*06a0*/  STG.E.64 desc[UR6][R4.64], R6 ;  /* 0x0000000604007986 */ /* 0x0001ec000c101b06 */
.L_x_3:
[----:B------:R-:W-:Y:S05]  /*06b0*/  BSYNC.RECONVERGENT B0 ;  /* 0x0000000000007941 */ /* 0x000fea0003800200 */
.L_x_2:
[----:B------:R-:W-:-:S13]  /*06c0*/  ISETP.GE.U32.AND P0, PT, R3, 0x80000, PT ;  /* 0x000800000300780c */ /* 0x000fda0003f06070 */
[----:B------:R-:W-:Y:S05]  /*06d0*/  @!P0 EXIT ;  /* 0x000000000000894d */ /* 0x000fea0003800000 */
[----:B------:R-:W1:Y:S01]  /*06e0*/  LDC.64 R20, c[0x0][0x388] ;  /* 0x0000e200ff147b82 */ /* 0x000e620000000a00 */
[----:B------:R-:W-:Y:S01]  /*06f0*/  VIADD R0, R0, 0x80000 ;  /* 0x0008000000007836 */ /* 0x000fe20000000000 */
[----:B------:R-:W2:Y:S01]  /*0700*/  LDCU UR8, c[0x0][0x39c] ;  /* 0x00007380ff0877ac */ /* 0x000ea20008000800 */
[----:B------:R-:W3:Y:S05]  /*0710*/  LDCU.64 UR10, c[0x0][0x390] ;  /* 0x00007200ff0a77ac */ /* 0x000eea0008000a00 */
[----:B------:R-:W4:Y:S01]  /*0720*/  LDC.64 R2, c[0x0][0x380] ;  /* 0x0000e000ff027b82 */ /* 0x000f220000000a00 */
[----:B------:R-:W1:Y:S01]  /*0730*/  LDCU UR9, c[0x0][0x398] ;  /* 0x00007300ff0977ac */ /* 0x000e620008000800 */
[----:B------:R-:W1:Y:S06]  /*0740*/  LDCU.64 UR12, c[0x4][0x8] ;  /* 0x01000100ff0c77ac */ /* 0x000e6c0008000a00 */
[----:B0-----:R-:W0:Y:S08]  /*0750*/  LDC.64 R6, c[0x0][0x380] ;  /* 0x0000e000ff067b82 */ /* 0x001e300000000a00 */
[----:B--23--:R-:W0:Y:S02]  /*0760*/  LDC.64 R4, c[0x0][0x388] ;  /* 0x0000e200ff047b82 */ /* 0x00ce240000000a00 */
.L_x_18:
[----:B--2---:R-:W2:Y:S01]  /*0770*/  I2F.U32.RP R10, UR8 ;  /* 0x00000008000a7d06 */ /* 0x004ea20008209000 */
[----:B------:R-:W-:Y:S01]  /*0780*/  IMAD.MOV.U32 R8, RZ, RZ, RZ ;  /* 0x000000ffff087224 */ /* 0x000fe200078e00ff */
[----:B------:R-:W-:Y:S01]  /*0790*/  ISETP.NE.U32.AND P1, PT, RZ, UR8, PT ;  /* 0x00000008ff007c0c */ /* 0x000fe2000bf25070 */
[----:B------:R-:W-:-:S05]  /*07a0*/  VIADD R23, R0, 0xfff80000 ;  /* 0xfff8000000177836 */ /* 0x000fca0000000000 */
[----:B--2---:R-:W2:Y:S02]  /*07b0*/  MUFU.RCP R10, R10 ;  /* 0x0000000a000a7308 */ /* 0x004ea40000001000 */
[----:B--2---:R-:W-:-:S06]  /*07c0*/  VIADD R9, R10, 0xffffffe ;  /* 0x0ffffffe0a097836 */ /* 0x004fcc0000000000 */
[----:B------:R-:W2:Y:S02]  /*07d0*/  F2I.FTZ.U32.TRUNC.NTZ R9, R9 ;  /* 0x0000000900097305 */ /* 0x000ea4000021f000 */
[----:B--2---:R-:W-:-:S04]  /*07e0*/  IMAD.MOV R11, RZ, RZ, -R9 ;  /* 0x000000ffff0b7224 */ /* 0x004fc800078e0a09 */
[----:B------:R-:W-:-:S04]  /*07f0*/  IMAD R11, R11, UR8, RZ ;  /* 0x000000080b0b7c24 */ /* 0x000fc8000f8e02ff */
[----:B------:R-:W-:-:S04]  /*0800*/  IMAD.HI.U32 R8, R9, R11, R8 ;  /* 0x0000000b09087227 */ /* 0x000fc800078e0008 */
[----:B-1----:R-:W-:-:S04]  /*0810*/  IMAD.WIDE.U32 R10, R23, 0x8, R20 ;  /* 0x00000008170a7825 */ /* 0x002fc800078e0014 */
[----:B------:R-:W-:Y:S02]  /*0820*/  IMAD.HI.U32 R8, R8, R23, RZ ;  /* 0x0000001708087227 */ /* 0x000fe400078e00ff */
[----:B------:R-:W2:Y:S02]  /*0830*/  LDG.E.64 R10, desc[UR6][R10.64] ;  /* 0x000000060a0a7981 */ /* 0x000ea4000c1e1b00 */
[----:B------:R-:W-:-:S04]  /*0840*/  IMAD.MOV R8, RZ, RZ, -R8 ;  /* 0x000000ffff087224 */ /* 0x000fc800078e0a08 */
[----:B------:R-:W-:-:S05]  /*0850*/  IMAD R13, R8, UR8, R23 ;  /* 0x00000008080d7c24 */ /* 0x000fca000f8e0217 */
[----:B------:R-:W-:-:S13]  /*0860*/  ISETP.GE.U32.AND P0, PT, R13, UR8, PT ;  /* 0x000000080d007c0c */ /* 0x000fda000bf06070 */
[----:B------:R-:W-:-:S05]  /*0870*/  @P0 VIADD R13, R13, -UR8 ;  /* 0x800000080d0d0c36 */ /* 0x000fca0008000000 */
[----:B------:R-:W-:-:S13]  /*0880*/  ISETP.GE.U32.AND P0, PT, R13, UR8, PT ;  /* 0x000000080d007c0c */ /* 0x000fda000bf06070 */
[----:B------:R-:W-:Y:S01]  /*0890*/  @P0 VIADD R13, R13, -UR8 ;  /* 0x800000080d0d0c36 */ /* 0x000fe20008000000 */
[----:B------:R-:W-:-:S05]  /*08a0*/  @!P1 LOP3.LUT R13, RZ, UR8, RZ, 0x33, !PT ;  /* 0x00000008ff0d9c12 */ /* 0x000fca000f8e33ff */
[----:B------:R-:W-:-:S06]  /*08b0*/  IMAD.WIDE.U32 R12, R13, 0x8, R20 ;  /* 0x000000080d0c7825 */ /* 0x000fcc00078e0014 */
[----:B------:R-:W2:Y:S01]  /*08c0*/  LDG.E.64 R12, desc[UR6][R12.64] ;  /* 0x000000060c0c7981 */ /* 0x000ea2000c1e1b00 */
[----:B------:R-:W-:Y:S01]  /*08d0*/  BSSY.RECONVERGENT B0, `(.L_x_9) ;  /* 0x000001f000007945 */ /* 0x000fe20003800200 */
[----:B--2---:R-:W-:-:S08]  /*08e0*/  DADD R8, R10, -R12 ;  /* 0x000000000a087229 */ /* 0x004fd0000000080c */
[----:B------:R-:W-:-:S08]  /*08f0*/  DMUL R8, R8, UR10 ;  /* 0x0000000a08087c28 */ /* 0x000fd00008000000 */
[----:B------:R-:W-:-:S14]  /*0900*/  DSETP.NEU.AND P0, PT, |R8|, +INF , PT ;  /* 0x7ff000000800742a */ /* 0x000fdc0003f0d200 */
[----:B------:R-:W-:Y:S01]  /*0910*/  @!P0 DMUL R28, RZ, R8 ;  /* 0x00000008ff1c8228 */ /* 0x000fe20000000000 */
[----:B------:R-:W-:Y:S01]  /*0920*/  @!P0 IMAD.MOV.U32 R22, RZ, RZ, 0x1 ;  /* 0x00000001ff168424 */ /* 0x000fe200078e00ff */
[----:B------:R-:W-:Y:S09]  /*0930*/  @!P0 BRA `(.L_x_10) ;  /* 0x0000000000608947 */ /* 0x000ff20003800000 */
[----:B------:R-:W-:Y:S01]  /*0940*/  UMOV UR4, 0x6dc9c883 ;  /* 0x6dc9c88300047882 */ /* 0x000fe20000000000 */
[----:B------:R-:W-:Y:S01]  /*0950*/  UMOV UR5, 0x3fe45f30 ;  /* 0x3fe45f3000057882 */ /* 0x000fe20000000000 */
[C---:B------:R-:W-:Y:S01]  /*0960*/  DSETP.GE.AND P0, PT, |R8|.reuse, 2.14748364800000000000e+09, PT ;  /* 0x41e000000800742a */ /* 0x040fe20003f06200 */
[----:B------:R-:W-:Y:S01]  /*0970*/  BSSY.RECONVERGENT B1, `(.L_x_11) ;  /* 0x0000013000017945 */ /* 0x000fe20003800200 */
[----:B------:R-:W-:Y:S01]  /*0980*/  DMUL R10, R8, UR4 ;  /* 0x00000004080a7c28 */ /* 0x000fe20008000000 */
[----:B------:R-:W-:Y:S01]  /*0990*/  UMOV UR4, 0x54442d18 ;  /* 0x54442d1800047882 */ /* 0x000fe20000000000 */
[----:B------:R-:W-:-:S08]  /*09a0*/  UMOV UR5, 0x3ff921fb ;  /* 0x3ff921fb00057882 */ /* 0x000fd00000000000 */
[----:B------:R-:W1:Y:S08]  /*09b0*/  F2I.F64 R10, R10 ;  /* 0x0000000a000a7311 */ /* 0x000e700000301100 */
[----:B-1----:R-:W1:Y:S02]  /*09c0*/  I2F.F64 R28, R10 ;  /* 0x0000000a001c7312 */ /* 0x002e640000201c00 */
[----:B-1----:R-:W-:Y:S01]  /*09d0*/  DFMA R12, R28, -UR4, R8 ;  /* 0x800000041c0c7c2b */ /* 0x002fe20008000008 */
        /* <DEDUP_REMOVED lines=9> */
[----:B0---4-:R-:W-:Y:S05]  /*0a70*/  CALL.REL.NOINC `($_Z5coskrPdS_djj$__internal_trig_reduction_slowpathd) ;  /* 0x0000000400f87944 */ /* 0x011fea0003c00000 */
[----:B------:R-:W-:Y:S02]  /*0a80*/  IMAD.MOV.U32 R28, RZ, RZ, R16 ;  /* 0x000000ffff1c7224 */ /* 0x000fe400078e0010 */
[----:B------:R-:W-:-:S07]  /*0a90*/  IMAD.MOV.U32 R29, RZ, RZ, R17 ;  /* 0x000000ffff1d7224 */ /* 0x000fce00078e0011 */
.L_x_12:
[----:B------:R-:W-:Y:S05]  /*0aa0*/  BSYNC.RECONVERGENT B1 ;  /* 0x0000000000017941 */ /* 0x000fea0003800200 */
.L_x_11:
[----:B------:R-:W-:-:S07]  /*0ab0*/  VIADD R22, R10, 0x1 ;  /* 0x000000010a167836 */ /* 0x000fce0000000000 */
.L_x_10:
[----:B------:R-:W-:Y:S05]  /*0ac0*/  BSYNC.RECONVERGENT B0 ;  /* 0x0000000000007941 */ /* 0x000fea0003800200 */
.L_x_9:
[----:B------:R-:W-:-:S05]  /*0ad0*/  IMAD.SHL.U32 R8, R22, 0x40, RZ ;  /* 0x0000004016087824 */ /* 0x000fca00078e00ff */
[----:B------:R-:W-:-:S04]  /*0ae0*/  LOP3.LUT R8, R8, 0x40, RZ, 0xc0, !PT ;  /* 0x0000004008087812 */ /* 0x000fc800078ec0ff */
[----:B------:R-:W-:-:S05]  /*0af0*/  IADD3 R16, P0, PT, R8, UR12, RZ ;  /* 0x0000000c08107c10 */ /* 0x000fca000ff1e0ff */
[----:B------:R-:W-:-:S05]  /*0b00*/  IMAD.X R17, RZ, RZ, UR13, P0 ;  /* 0x0000000dff117e24 */ /* 0x000fca00080e06ff */
[----:B------:R-:W2:Y:S04]  /*0b10*/  LDG.E.128.CONSTANT R8, desc[UR6][R16.64] ;  /* 0x0000000610087981 */ /* 0x000ea8000c1e9d00 */
[----:B------:R-:W3:Y:S04]  /*0b20*/  LDG.E.128.CONSTANT R12, desc[UR6][R16.64+0x10] ;  /* 0x00001006100c7981 */ /* 0x000ee8000c1e9d00 */
[----:B------:R-:W5:Y:S01]  /*0b30*/  LDG.E.128.CONSTANT R16, desc[UR6][R16.64+0x20] ;  /* 0x0000200610107981 */ /* 0x000f62000c1e9d00 */
[----:B------:R-:W-:Y:S01]  /*0b40*/  LOP3.LUT R24, R22, 0x1, RZ, 0xc0, !PT ;  /* 0x0000000116187812 */ /* 0x000fe200078ec0ff */
[----:B------:R-:W-:Y:S01]  /*0b50*/  IMAD.MOV.U32 R25, RZ, RZ, 0x3da8ff83 ;  /* 0x3da8ff83ff197424 */ /* 0x000fe200078e00ff */
[----:B------:R-:W-:-:S02]  /*0b60*/  DMUL R26, R28, R28 ;  /* 0x0000001c1c1a7228 */ /* 0x000fc40000000000 */
[----:B------:R-:W-:Y:S01]  /*0b70*/  ISETP.NE.U32.AND P1, PT, R24, 0x1, PT ;  /* 0x000000011800780c */ /* 0x000fe20003f25070 */
[----:B------:R-:W-:-:S03]  /*0b80*/  IMAD.MOV.U32 R24, RZ, RZ, 0x20fd8164 ;  /* 0x20fd8164ff187424 */ /* 0x000fc600078e00ff */
[----:B------:R-:W-:Y:S02]  /*0b90*/  FSEL R25, -R25, 0.11223486810922622681, !P1 ;  /* 0x3de5db6519197808 */ /* 0x000fe40004800100 */
[----:B------:R-:W-:-:S06]  /*0ba0*/  FSEL R24, R24, -8.06006814911005101289e+34, !P1 ;  /* 0xf9785eba18187808 */ /* 0x000fcc0004800000 */
[C---:B--2---:R-:W-:Y:S01]  /*0bb0*/  DFMA R8, R26.reuse, R24, R8 ;  /* 0x000000181a08722b */ /* 0x044fe20000000008 */
[----:B------:R-:W1:Y:S07]  /*0bc0*/  I2F.U32.RP R24, UR8 ;  /* 0x0000000800187d06 */ /* 0x000e6e0008209000 */
[----:B------:R-:W-:Y:S01]  /*0bd0*/  DFMA R10, R26, R8, R10 ;  /* 0x000000081a0a722b */ /* 0x000fe2000000000a */
[----:B------:R-:W-:-:S07]  /*0be0*/  IMAD.MOV.U32 R8, RZ, RZ, RZ ;  /* 0x000000ffff087224 */ /* 0x000fce00078e00ff */
[C---:B---3--:R-:W-:Y:S01]  /*0bf0*/  DFMA R10, R26.reuse, R10, R12 ;  /* 0x0000000a1a0a722b */ /* 0x048fe2000000000c */
[----:B-1----:R-:W1:Y:S07]  /*0c00*/  MUFU.RCP R24, R24 ;  /* 0x0000001800187308 */ /* 0x002e6e0000001000 */
[----:B------:R-:W-:-:S08]  /*0c10*/  DFMA R14, R26, R10, R14 ;  /* 0x0000000a1a0e722b */ /* 0x000fd0000000000e */
[----:B-----5:R-:W-:Y:S01]  /*0c20*/  DFMA R14, R26, R14, R16 ;  /* 0x0000000e1a0e722b */ /* 0x020fe20000000010 */
[----:B-1----:R-:W-:-:S04]  /*0c30*/  VIADD R25, R24, 0xffffffe ;  /* 0x0ffffffe18197836 */ /* 0x002fc80000000000 */
[----:B------:R-:W1:Y:S03]  /*0c40*/  F2I.FTZ.U32.TRUNC.NTZ R9, R25 ;  /* 0x0000001900097305 */ /* 0x000e66000021f000 */
[----:B------:R-:W-:-:S08]  /*0c50*/  DFMA R14, R26, R14, R18 ;  /* 0x0000000e1a0e722b */ /* 0x000fd00000000012 */
[----:B------:R-:W-:Y:S02]  /*0c60*/  DFMA R28, R14, R28, R28 ;  /* 0x0000001c0e1c722b */ /* 0x000fe4000000001c */
[----:B------:R-:W-:Y:S01]  /*0c70*/  DFMA R14, R26, R14, 1 ;  /* 0x3ff000001a0e742b */ /* 0x000fe2000000000e */
[----:B-1----:R-:W-:-:S04]  /*0c80*/  IMAD.MOV R13, RZ, RZ, -R9 ;  /* 0x000000ffff0d7224 */ /* 0x002fc800078e0a09 */
[----:B------:R-:W-:-:S05]  /*0c90*/  IMAD R13, R13, UR8, RZ ;  /* 0x000000080d0d7c24 */ /* 0x000fca000f8e02ff */
[----:B------:R-:W-:Y:S01]  /*0ca0*/  FSEL R12, R14, R28, !P1 ;  /* 0x0000001c0e0c7208 */ /* 0x000fe20004800000 */
[----:B------:R-:W-:-:S06]  /*0cb0*/  IMAD.HI.U32 R13, R9, R13, R8 ;  /* 0x0000000d090d7227 */ /* 0x000fcc00078e0008 */
[----:B------:R-:W-:Y:S01]  /*0cc0*/  IMAD.HI.U32 R8, R13, R0, RZ ;  /* 0x000000000d087227 */ /* 0x000fe200078e00ff */
[----:B------:R-:W-:Y:S02]  /*0cd0*/  FSEL R13, R15, R29, !P1 ;  /* 0x0000001d0f0d7208 */ /* 0x000fe40004800000 */
[----:B------:R-:W-:Y:S01]  /*0ce0*/  ISETP.NE.U32.AND P1, PT, RZ, UR8, PT ;  /* 0x00000008ff007c0c */ /* 0x000fe2000bf25070 */
[----:B------:R-:W-:-:S03]  /*0cf0*/  IMAD.MOV R9, RZ, RZ, -R8 ;  /* 0x000000ffff097224 */ /* 0x000fc600078e0a08 */
[----:B------:R-:W-:Y:S01]  /*0d00*/  DADD R10, RZ, -R12 ;  /* 0x00000000ff0a7229 */ /* 0x000fe2000000080c */
[----:B------:R-:W-:-:S05]  /*0d10*/  IMAD R9, R9, UR8, R0 ;  /* 0x0000000809097c24 */ /* 0x000fca000f8e0200 */
[----:B------:R-:W-:-:S13]  /*0d20*/  ISETP.GE.U32.AND P0, PT, R9, UR8, PT ;  /* 0x0000000809007c0c */ /* 0x000fda000bf06070 */
[----:B------:R-:W-:-:S05]  /*0d30*/  @P0 VIADD R9, R9, -UR8 ;  /* 0x8000000809090c36 */ /* 0x000fca0008000000 */
[----:B------:R-:W-:-:S13]  /*0d40*/  ISETP.GE.U32.AND P0, PT, R9, UR8, PT ;  /* 0x0000000809007c0c */ /* 0x000fda000bf06070 */
[----:B------:R-:W-:Y:S01]  /*0d50*/  @P0 VIADD R9, R9, -UR8 ;  /* 0x8000000809090c36 */ /* 0x000fe20008000000 */
[----:B------:R-:W-:Y:S02]  /*0d60*/  LOP3.LUT P0, RZ, R22, 0x2, RZ, 0xc0, !PT ;  /* 0x0000000216ff7812 */ /* 0x000fe4000780c0ff */
[----:B------:R-:W-:Y:S02]  /*0d70*/  @!P1 LOP3.LUT R9, RZ, UR8, RZ, 0x33, !PT ;  /* 0x00000008ff099c12 */ /* 0x000fe4000f8e33ff */
[----:B------:R-:W-:Y:S02]  /*0d80*/  FSEL R16, R12, R10, !P0 ;  /* 0x0000000a0c107208 */ /* 0x000fe40004000000 */
[----:B------:R-:W-:Y:S01]  /*0d90*/  FSEL R17, R13, R11, !P0 ;  /* 0x0000000b0d117208 */ /* 0x000fe20004000000 */
[----:B0-----:R-:W-:-:S04]  /*0da0*/  IMAD.WIDE.U32 R12, R9, 0x8, R4 ;  /* 0x00000008090c7825 */ /* 0x001fc800078e0004 */
[----:B------:R-:W-:-:S04]  /*0db0*/  IMAD.WIDE.U32 R10, R23, 0x8, R6 ;  /* 0x00000008170a7825 */ /* 0x000fc800078e0006 */
[----:B------:R-:W-:Y:S01]  /*0dc0*/  IMAD.WIDE.U32 R8, R0, 0x8, R4 ;  /* 0x0000000800087825 */ /* 0x000fe200078e0004 */
[----:B------:R0:W-:Y:S04]  /*0dd0*/  STG.E.64 desc[UR6][R10.64], R16 ;  /* 0x000000100a007986 */ /* 0x0001e8000c101b06 */
[----:B------:R-:W2:Y:S04]  /*0de0*/  LDG.E.64 R12, desc[UR6][R12.64] ;  /* 0x000000060c0c7981 */ /* 0x000ea8000c1e1b00 */
[----:B------:R-:W2:Y:S01]  /*0df0*/  LDG.E.64 R8, desc[UR6][R8.64] ;  /* 0x0000000608087981 */ /* 0x000ea2000c1e1b00 */
[----:B------:R-:W-:Y:S01]  /*0e00*/  BSSY.RECONVERGENT B0, `(.L_x_13) ;  /* 0x0000022000007945 */ /* 0x000fe20003800200 */
[----:B--2---:R-:W-:-:S08]  /*0e10*/  DADD R14, R8, -R12 ;  /* 0x00000000080e7229 */ /* 0x004fd0000000080c */
[----:B------:R-:W-:-:S08]  /*0e20*/  DMUL R14, R14, UR10 ;  /* 0x0000000a0e0e7c28 */ /* 0x000fd00008000000 */
[----:B------:R-:W-:-:S14]  /*0e30*/  DSETP.NEU.AND P0, PT, |R14|, +INF , PT ;  /* 0x7ff000000e00742a */ /* 0x000fdc0003f0d200 */
[----:B0-----:R-:W-:Y:S05]  /*0e40*/  @!P0 BRA `(.L_x_14) ;  /* 0x00000000006c8947 */ /* 0x001fea0003800000 */
        /* <DEDUP_REMOVED lines=18> */
[----:B------:R-:W-:Y:S01]  /*0f70*/  MOV R8, 0xfa0 ;  /* 0x00000fa000087802 */ /* 0x000fe20000000f00 */
[----:B------:R-:W-:-:S07]  /*0f80*/  IMAD.MOV.U32 R9, RZ, RZ, R15 ;  /* 0x000000ffff097224 */ /* 0x000fce00078e000f */
[----:B----4-:R-:W-:Y:S05]  /*0f90*/  CALL.REL.NOINC `($_Z5coskrPdS_djj$__internal_trig_reduction_slowpathd) ;  /* 0x0000000000b07944 */ /* 0x010fea0003c00000 */
[----:B------:R-:W-:Y:S02]  /*0fa0*/  IMAD.MOV.U32 R8, RZ, RZ, R10 ;  /* 0x000000ffff087224 */ /* 0x000fe400078e000a */
[----:B------:R-:W-:Y:S02]  /*0fb0*/  IMAD.MOV.U32 R22, RZ, RZ, R16 ;  /* 0x000000ffff167224 */ /* 0x000fe400078e0010 */
[----:B------:R-:W-:-:S07]  /*0fc0*/  IMAD.MOV.U32 R23, RZ, RZ, R17 ;  /* 0x000000ffff177224 */ /* 0x000fce00078e0011 */
.L_x_16:
[----:B------:R-:W-:Y:S05]  /*0fd0*/  BSYNC.RECONVERGENT B1 ;  /* 0x0000000000017941 */ /* 0x000fea0003800200 */
.L_x_15:
[----:B------:R-:W-:Y:S01]  /*0fe0*/  VIADD R28, R8, 0x1 ;  /* 0x00000001081c7836 */ /* 0x000fe20000000000 */
[----:B------:R-:W-:Y:S06]  /*0ff0*/  BRA `(.L_x_17) ;  /* 0x0000000000087947 */ /* 0x000fec0003800000 */
.L_x_14:
[----:B------:R-:W-:Y:S01]  /*1000*/  DMUL R22, RZ, R14 ;  /* 0x0000000eff167228 */ /* 0x000fe20000000000 */
[----:B------:R-:W-:-:S10]  /*1010*/  IMAD.MOV.U32 R28, RZ, RZ, 0x1 ;  /* 0x00000001ff1c7424 */ /* 0x000fd400078e00ff */
.L_x_17:
[----:B------:R-:W-:Y:S05]  /*1020*/  BSYNC.RECONVERGENT B0 ;  /* 0x0000000000007941 */ /* 0x000fea0003800200 */
.L_x_13:
        /* <DEDUP_REMOVED lines=14> */
[----:B--2---:R-:W-:-:S08]  /*1110*/  DFMA R8, R26, R24, R8 ;  /* 0x000000181a08722b */ /* 0x004fd00000000008 */
[----:B------:R-:W-:-:S08]  /*1120*/  DFMA R8, R26, R8, R10 ;  /* 0x000000081a08722b */ /* 0x000fd0000000000a */
[----:B---3--:R-:W-:Y:S01]  /*1130*/  DFMA R8, R26, R8, R12 ;  /* 0x000000081a08722b */ /* 0x008fe2000000000c */
[----:B------:R-:W-:-:S07]  /*1140*/  VIADD R12, R0, 0x80000 ;  /* 0x00080000000c7836 */ /* 0x000fce0000000000 */
[----:B------:R-:W-:-:S08]  /*1150*/  DFMA R8, R26, R8, R14 ;  /* 0x000000081a08722b */ /* 0x000fd0000000000e */
[----:B-----5:R-:W-:-:S08]  /*1160*/  DFMA R8, R26, R8, R16 ;  /* 0x000000081a08722b */ /* 0x020fd00000000010 */
        /* <DEDUP_REMOVED lines=9> */
[----:B----4-:R-:W-:Y:S01]  /*1200*/  IMAD.WIDE.U32 R8, R0, 0x8, R2 ;  /* 0x0000000800087825 */ /* 0x010fe200078e0002 */
[----:B------:R-:W-:-:S03]  /*1210*/  ISETP.GE.U32.AND P0, PT, R12, UR9, PT ;  /* 0x000000090c007c0c */ /* 0x000fc6000bf06070 */
[----:B------:R-:W-:Y:S01]  /*1220*/  VIADD R0, R0, 0x100000 ;  /* 0x0010000000007836 */ /* 0x000fe20000000000 */
[----:B------:R2:W-:Y:S09]  /*1230*/  STG.E.64 desc[UR6][R8.64], R10 ;  /* 0x0000000a08007986 */ /* 0x0005f2000c101b06 */
[----:B------:R-:W-:Y:S05]  /*1240*/  @!P0 BRA `(.L_x_18) ;  /* 0xfffffff400488947 */ /* 0x000fea000383ffff */
[----:B------:R-:W-:Y:S05]  /*1250*/  EXIT ;  /* 0x000000000000794d */ /* 0x000fea0003800000 */
        .type           $_Z5coskrPdS_djj$__internal_trig_reduction_slowpathd,@function
        .size           $_Z5coskrPdS_djj$__internal_trig_reduction_slowpathd,(.L_x_27 - $_Z5coskrPdS_djj$__internal_trig_reduction_slowpathd)
$_Z5coskrPdS_djj$__internal_trig_reduction_slowpathd:
[----:B------:R-:W-:Y:S01]  /*1260*/  SHF.R.U32.HI R10, RZ, 0x14, R9 ;  /* 0x00000014ff0a7819 */ /* 0x000fe20000011609 */
[----:B------:R-:W-:-:S03]  /*1270*/  IMAD.MOV.U32 R12, RZ, RZ, RZ ;  /* 0x000000ffff0c7224 */ /* 0x000fc600078e00ff */
[----:B------:R-:W-:-:S04]  /*1280*/  LOP3.LUT R11, R10, 0x7ff, RZ, 0xc0, !PT ;  /* 0x000007ff0a0b7812 */ /* 0x000fc800078ec0ff */
[----:B------:R-:W-:-:S13]  /*1290*/  ISETP.NE.AND P0, PT, R11, 0x7ff, PT ;  /* 0x000007ff0b00780c */ /* 0x000fda0003f05270 */
[----:B------:R-:W-:Y:S05]  /*12a0*/  @!P0 BRA `(.L_x_19) ;  /* 0x0000000800488947 */ /* 0x000fea0003800000 */
[----:B------:R-:W-:Y:S01]  /*12b0*/  VIADD R12, R11, 0xfffffc00 ;  /* 0xfffffc000b0c7836 */ /* 0x000fe20000000000 */
[----:B------:R-:W-:Y:S01]  /*12c0*/  BSSY.RECONVERGENT B3, `(.L_x_20) ;  /* 0x000002f000037945 */ /* 0x000fe20003800200 */
[----:B------:R-:W-:-:S03]  /*12d0*/  CS2R R16, SRZ ;  /* 0x0000000000107805 */ /* 0x000fc6000001ff00 */
[----:B------:R-:W-:Y:S02]  /*12e0*/  SHF.R.U32.HI R11, RZ, 0x6, R12 ;  /* 0x00000006ff0b7819 */ /* 0x000fe4000001160c */
[----:B------:R-:W-:Y:S02]  /*12f0*/  ISETP.GE.U32.AND P0, PT, R12, 0x80, PT ;  /* 0x000000800c00780c */ /* 0x000fe40003f06070 */
[C---:B------:R-:W-:Y:S02]  /*1300*/  IADD3 R18, PT, PT, -R11.reuse, 0x13, RZ ;  /* 0x000000130b127810 */ /* 0x040fe40007ffe1ff */
[----:B------:R-:W-:Y:S02]  /*1310*/  IADD3 R22, PT, PT, -R11, 0xf, RZ ;  /* 0x0000000f0b167810 */ /* 0x000fe40007ffe1ff */
[----:B------:R-:W-:-:S04]  /*1320*/  SEL R18, R18, 0x12, P0 ;  /* 0x0000001212127807 */ /* 0x000fc80000000000 */
[----:B------:R-:W-:-:S13]  /*1330*/  ISETP.GE.AND P0, PT, R22, R18, PT ;  /* 0x000000121600720c */ /* 0x000fda0003f06270 */
[----:B------:R-:W-:Y:S05]  /*1340*/  @P0 BRA `(.L_x_21) ;  /* 0x0000000000980947 */ /* 0x000fea0003800000 */
[----:B------:R-:W0:Y:S01]  /*1350*/  LDC.64 R12, c[0x0][0x358] ;  /* 0x0000d600ff0c7b82 */ /* 0x000e220000000a00 */
[C---:B------:R-:W-:Y:S01]  /*1360*/  SHF.L.U64.HI R25, R19.reuse, 0xb, R9 ;  /* 0x0000000b13197819 */ /* 0x040fe20000010209 */
[----:B------:R-:W-:Y:S01]  /*1370*/  BSSY.RECONVERGENT B4, `(.L_x_22) ;  /* 0x0000022000047945 */ /* 0x000fe20003800200 */
[----:B------:R-:W-:Y:S01]  /*1380*/  IMAD.SHL.U32 R19, R19, 0x800, RZ ;  /* 0x0000080013137824 */ /* 0x000fe200078e00ff */
[----:B------:R-:W-:Y:S01]  /*1390*/  IADD3 R24, PT, PT, RZ, -R11, -R18 ;  /* 0x8000000bff187210 */ /* 0x000fe20007ffe812 */
[----:B------:R-:W-:Y:S01]  /*13a0*/  IMAD.MOV.U32 R26, RZ, RZ, RZ ;  /* 0x000000ffff1a7224 */ /* 0x000fe200078e00ff */
[----:B------:R-:W-:Y:S02]  /*13b0*/  CS2R R16, SRZ ;  /* 0x0000000000107805 */ /* 0x000fe4000001ff00 */
[----:B------:R-:W-:-:S07]  /*13c0*/  LOP3.LUT R25, R25, 0x80000000, RZ, 0xfc, !PT ;  /* 0x8000000019197812 */ /* 0x000fce00078efcff */
.L_x_23:
[----:B------:R-:W1:Y:S01]  /*13d0*/  LDC.64 R14, c[0x4][RZ] ;  /* 0x01000000ff0e7b82 */ /* 0x000e620000000a00 */
[----:B0-----:R-:W-:Y:S02]  /*13e0*/  R2UR UR4, R12 ;  /* 0x000000000c0472ca */ /* 0x001fe400000e0000 */
[----:B------:R-:W-:Y:S01]  /*13f0*/  R2UR UR5, R13 ;  /* 0x000000000d0572ca */ /* 0x000fe200000e0000 */
[----:B-1----:R-:W-:-:S12]  /*1400*/  IMAD.WIDE R14, R22, 0x8, R14 ;  /* 0x00000008160e7825 */ /* 0x002fd800078e020e */
[----:B------:R-:W2:Y:S01]  /*1410*/  LDG.E.64.CONSTANT R14, desc[UR4][R14.64] ;  /* 0x000000040e0e7981 */ /* 0x000ea2000c1e9b00 */
[----:B------:R-:W-:Y:S02]  /*1420*/  VIADD R24, R24, 0x1 ;  /* 0x0000000118187836 */ /* 0x000fe40000000000 */
[----:B------:R-:W-:Y:S02]  /*1430*/  VIADD R22, R22, 0x1 ;  /* 0x0000000116167836 */ /* 0x000fe40000000000 */
[----:B--2---:R-:W-:-:S04]  /*1440*/  IMAD.WIDE.U32 R16, P2, R14, R19, R16 ;  /* 0x000000130e107225 */ /* 0x004fc80007840010 */
[----:B------:R-:W-:Y:S02]  /*1450*/  IMAD R27, R14, R25, RZ ;  /* 0x000000190e1b7224 */ /* 0x000fe400078e02ff */
[----:B------:R-:W-:-:S03]  /*1460*/  IMAD R28, R15, R19, RZ ;  /* 0x000000130f1c7224 */ /* 0x000fc600078e02ff */
[----:B------:R-:W-:-:S04]  /*1470*/  IADD3 R17, P0, PT, R27, R17, RZ ;  /* 0x000000111b117210 */ /* 0x000fc80007f1e0ff */
[----:B------:R-:W-:Y:S01]  /*1480*/  IADD3 R29, P1, PT, R28, R17, RZ ;  /* 0x000000111c1d7210 */ /* 0x000fe20007f3e0ff */
[----:B------:R-:W-:-:S04]  /*1490*/  IMAD.HI.U32 R17, R14, R25, RZ ;  /* 0x000000190e117227 */ /* 0x000fc800078e00ff */
[----:B------:R-:W-:Y:S02]  /*14a0*/  IMAD.X R14, RZ, RZ, R17, P2 ;  /* 0x000000ffff0e7224 */ /* 0x000fe400010e0611 */
[----:B------:R-:W-:-:S04]  /*14b0*/  IMAD.HI.U32 R17, R15, R19, RZ ;  /* 0x000000130f117227 */ /* 0x000fc800078e00ff */
[----:B------:R-:W-:Y:S01]  /*14c0*/  IMAD.MOV.U32 R28, RZ, RZ, R16 ;  /* 0x000000ffff1c7224 */ /* 0x000fe200078e0010 */
[----:B------:R-:W-:Y:S01]  /*14d0*/  IADD3.X R14, P0, PT, R17, R14, RZ, P0, !PT ;  /* 0x0000000e110e7210 */ /* 0x000fe2000071e4ff */
[CC--:B------:R-:W-:Y:S02]  /*14e0*/  IMAD R17, R15.reuse, R25.reuse, RZ ;  /* 0x000000190f117224 */ /* 0x0c0fe400078e02ff */
[----:B------:R-:W-:-:S03]  /*14f0*/  IMAD.HI.U32 R15, R15, R25, RZ ;  /* 0x000000190f0f7227 */ /* 0x000fc600078e00ff */
[----:B------:R-:W-:Y:S01]  /*1500*/  IADD3.X R14, P1, PT, R17, R14, RZ, P1, !PT ;  /* 0x0000000e110e7210 */ /* 0x000fe20000f3e4ff */
[----:B------:R-:W-:Y:S01]  /*1510*/  IMAD.X R15, RZ, RZ, R15, P0 ;  /* 0x000000ffff0f7224 */ /* 0x000fe200000e060f */
[----:B------:R-:W-:Y:S01]  /*1520*/  ISETP.NE.AND P0, PT, R24, -0xf, PT ;  /* 0xfffffff11800780c */ /* 0x000fe20003f05270 */
[C---:B------:R-:W-:Y:S02]  /*1530*/  IMAD R16, R26.reuse, 0x8, R1 ;  /* 0x000000081a107824 */ /* 0x040fe400078e0201 */
[----:B------:R-:W-:Y:S02]  /*1540*/  IMAD.X R17, RZ, RZ, R15, P1 ;  /* 0x000000ffff117224 */ /* 0x000fe400008e060f */
[----:B------:R-:W-:Y:S01]  /*1550*/  VIADD R26, R26, 0x1 ;  /* 0x000000011a1a7836 */ /* 0x000fe20000000000 */
[----:B------:R0:W-:Y:S02]  /*1560*/  STL.64 [R16], R28 ;  /* 0x0000001c10007387 */ /* 0x0001e40000100a00 */
[----:B0-----:R-:W-:-:S05]  /*1570*/  IMAD.MOV.U32 R16, RZ, RZ, R14 ;  /* 0x000000ffff107224 */ /* 0x001fca00078e000e */
[----:B------:R-:W-:Y:S05]  /*1580*/  @P0 BRA `(.L_x_23) ;  /* 0xfffffffc00900947 */ /* 0x000fea000383ffff */
[----:B------:R-:W-:Y:S05]  /*1590*/  BSYNC.RECONVERGENT B4 ;  /* 0x0000000000047941 */ /* 0x000fea0003800200 */
.L_x_22:
[----:B------:R-:W-:-:S07]  /*15a0*/  IMAD.MOV.U32 R22, RZ, RZ, R18 ;  /* 0x000000ffff167224 */ /* 0x000fce00078e0012 */
.L_x_21:
[----:B------:R-:W-:Y:S05]  /*15b0*/  BSYNC.RECONVERGENT B3 ;  /* 0x0000000000037941 */ /* 0x000fea0003800200 */
.L_x_20:
[----:B------:R-:W-:Y:S01]  /*15c0*/  LOP3.LUT P0, R25, R10, 0x3f, RZ, 0xc0, !PT ;  /* 0x0000003f0a197812 */ /* 0x000fe2000780c0ff */
[----:B------:R-:W-:-:S04]  /*15d0*/  IMAD.IADD R10, R11, 0x1, R22 ;  /* 0x000000010b0a7824 */ /* 0x000fc800078e0216 */
[----:B------:R-:W-:-:S05]  /*15e0*/  IMAD.U32 R24, R10, 0x8, R1 ;  /* 0x000000080a187824 */ /* 0x000fca00078e0001 */
[----:B------:R0:W-:Y:S04]  /*15f0*/  STL.64 [R24+-0x78], R16 ;  /* 0xffff881018007387 */ /* 0x0001e80000100a00 */
[----:B------:R-:W2:Y:S04]  /*1600*/  @P0 LDL.64 R14, [R1+0x8] ;  /* 0x00000800010e0983 */ /* 0x000ea80000100a00 */
[----:B------:R-:W3:Y:S04]  /*1610*/  LDL.64 R10, [R1+0x10] ;  /* 0x00001000010a7983 */ /* 0x000ee80000100a00 */
[----:B------:R-:W4:Y:S01]  /*1620*/  LDL.64 R12, [R1+0x18] ;  /* 0x00001800010c7983 */ /* 0x000f220000100a00 */
[----:B------:R-:W-:Y:S01]  /*1630*/  BSSY.RECONVERGENT B3, `(.L_x_24) ;  /* 0x0000035000037945 */ /* 0x000fe20003800200 */
[----:B--2---:R-:W-:-:S02]  /*1640*/  @P0 SHF.R.U64 R27, R14, 0x1, R15 ;  /* 0x000000010e1b0819 */ /* 0x004fc4000000120f */
[----:B------:R-:W-:Y:S02]  /*1650*/  @P0 SHF.R.U32.HI R29, RZ, 0x1, R15 ;  /* 0x00000001ff1d0819 */ /* 0x000fe4000001160f */
[----:B------:R-:W-:Y:S02]  /*1660*/  @P0 LOP3.LUT R14, R25, 0x3f, RZ, 0x3c, !PT ;  /* 0x0000003f190e0812 */ /* 0x000fe400078e3cff */
[C---:B---3--:R-:W-:Y:S02]  /*1670*/  @P0 SHF.L.U32 R22, R10.reuse, R25, RZ ;  /* 0x000000190a160219 */ /* 0x048fe400000006ff */
[----:B0-----:R-:W-:Y:S02]  /*1680*/  @P0 SHF.R.U64 R17, R27, R14, R29 ;  /* 0x0000000e1b110219 */ /* 0x001fe4000000121d */
[--C-:B------:R-:W-:Y:S02]  /*1690*/  @P0 SHF.R.U32.HI R15, RZ, 0x1, R11.reuse ;  /* 0x00000001ff0f0819 */ /* 0x100fe4000001160b */
[----:B------:R-:W-:-:S02]  /*16a0*/  @P0 SHF.R.U64 R18, R10, 0x1, R11 ;  /* 0x000000010a120819 */ /* 0x000fc4000000120b */
[----:B------:R-:W-:Y:S02]  /*16b0*/  @P0 SHF.L.U64.HI R19, R10, R25, R11 ;  /* 0x000000190a130219 */ /* 0x000fe4000001020b */
[-C--:B------:R-:W-:Y:S02]  /*16c0*/  @P0 SHF.R.U32.HI R24, RZ, R14.reuse, R29 ;  /* 0x0000000eff180219 */ /* 0x080fe4000001161d */
[----:B------:R-:W-:Y:S02]  /*16d0*/  @P0 LOP3.LUT R10, R22, R17, RZ, 0xfc, !PT ;  /* 0x00000011160a0212 */ /* 0x000fe400078efcff */
[----:B----4-:R-:W-:Y:S02]  /*16e0*/  @P0 SHF.L.U32 R16, R12, R25, RZ ;  /* 0x000000190c100219 */ /* 0x010fe400000006ff */
[----:B------:R-:W-:Y:S02]  /*16f0*/  @P0 SHF.R.U64 R27, R18, R14, R15 ;  /* 0x0000000e121b0219 */ /* 0x000fe4000000120f */
[----:B------:R-:W-:-:S02]  /*1700*/  @P0 LOP3.LUT R11, R19, R24, RZ, 0xfc, !PT ;  /* 0x00000018130b0212 */ /* 0x000fc400078efcff */
[----:B------:R-:W-:Y:S02]  /*1710*/  @P0 SHF.L.U64.HI R22, R12, R25, R13 ;  /* 0x000000190c160219 */ /* 0x000fe4000001020d */
[----:B------:R-:W-:Y:S01]  /*1720*/  @P0 SHF.R.U32.HI R15, RZ, R14, R15 ;  /* 0x0000000eff0f0219 */ /* 0x000fe2000001160f */
[----:B------:R-:W-:Y:S01]  /*1730*/  IMAD.SHL.U32 R14, R10, 0x4, RZ ;  /* 0x000000040a0e7824 */ /* 0x000fe200078e00ff */
[----:B------:R-:W-:Y:S02]  /*1740*/  @P0 LOP3.LUT R12, R16, R27, RZ, 0xfc, !PT ;  /* 0x0000001b100c0212 */ /* 0x000fe400078efcff */
[----:B------:R-:W-:Y:S02]  /*1750*/  SHF.L.U64.HI R10, R10, 0x2, R11 ;  /* 0x000000020a0a7819 */ /* 0x000fe4000001020b */
[----:B------:R-:W-:Y:S02]  /*1760*/  SHF.L.W.U32.HI R18, R11, 0x2, R12 ;  /* 0x000000020b127819 */ /* 0x000fe40000010e0c */
[----:B------:R-:W-:-:S02]  /*1770*/  @P0 LOP3.LUT R13, R22, R15, RZ, 0xfc, !PT ;  /* 0x0000000f160d0212 */ /* 0x000fc400078efcff */
[----:B------:R-:W-:Y:S02]  /*1780*/  IADD3 RZ, P0, PT, RZ, -R14, RZ ;  /* 0x8000000effff7210 */ /* 0x000fe40007f1e0ff */
[----:B------:R-:W-:Y:S02]  /*1790*/  LOP3.LUT R11, RZ, R10, RZ, 0x33, !PT ;  /* 0x0000000aff0b7212 */ /* 0x000fe400078e33ff */
[----:B------:R-:W-:Y:S02]  /*17a0*/  SHF.L.W.U32.HI R12, R12, 0x2, R13 ;  /* 0x000000020c0c7819 */ /* 0x000fe40000010e0d */
[----:B------:R-:W-:Y:S02]  /*17b0*/  LOP3.LUT R15, RZ, R18, RZ, 0x33, !PT ;  /* 0x00000012ff0f7212 */ /* 0x000fe400078e33ff */
[----:B------:R-:W-:Y:S02]  /*17c0*/  IADD3.X R11, P0, PT, RZ, R11, RZ, P0, !PT ;  /* 0x0000000bff0b7210 */ /* 0x000fe4000071e4ff */
[----:B------:R-:W-:-:S02]  /*17d0*/  LOP3.LUT R16, RZ, R12, RZ, 0x33, !PT ;  /* 0x0000000cff107212 */ /* 0x000fc400078e33ff */
[----:B------:R-:W-:Y:S02]  /*17e0*/  IADD3.X R15, P1, PT, RZ, R15, RZ, P0, !PT ;  /* 0x0000000fff0f7210 */ /* 0x000fe4000073e4ff */
[----:B------:R-:W-:-:S03]  /*17f0*/  ISETP.GT.U32.AND P2, PT, R18, -0x1, PT ;  /* 0xffffffff1200780c */ /* 0x000fc60003f44070 */
[----:B------:R-:W-:Y:S01]  /*1800*/  IMAD.X R17, RZ, RZ, R16, P1 ;  /* 0x000000ffff117224 */ /* 0x000fe200008e0610 */
[----:B------:R-:W-:-:S04]  /*1810*/  ISETP.GT.AND.EX P0, PT, R12, -0x1, PT, P2 ;  /* 0xffffffff0c00780c */ /* 0x000fc80003f04320 */
[----:B------:R-:W-:Y:S02]  /*1820*/  SEL R17, R12, R17, P0 ;  /* 0x000000110c117207 */ /* 0x000fe40000000000 */
[----:B------:R-:W-:Y:S02]  /*1830*/  SEL R18, R18, R15, P0 ;  /* 0x0000000f12127207 */ /* 0x000fe40000000000 */
[----:B------:R-:W-:-:S04]  /*1840*/  ISETP.NE.U32.AND P1, PT, R17, RZ, PT ;  /* 0x000000ff1100720c */ /* 0x000fc80003f25070 */
[----:B------:R-:W-:Y:S01]  /*1850*/  SEL R15, R18, R17, !P1 ;  /* 0x00000011120f7207 */ /* 0x000fe20004800000 */
[----:B------:R-:W-:-:S05]  /*1860*/  @!P0 IMAD.MOV R14, RZ, RZ, -R14 ;  /* 0x000000ffff0e8224 */ /* 0x000fca00078e0a0e */
[----:B------:R-:W0:Y:S02]  /*1870*/  FLO.U32 R15, R15 ;  /* 0x0000000f000f7300 */ /* 0x000e2400000e0000 */
[C---:B0-----:R-:W-:Y:S02]  /*1880*/  IADD3 R19, PT, PT, -R15.reuse, 0x1f, RZ ;  /* 0x0000001f0f137810 */ /* 0x041fe40007ffe1ff */
[----:B------:R-:W-:-:S03]  /*1890*/  IADD3 R16, PT, PT, -R15, 0x3f, RZ ;  /* 0x0000003f0f107810 */ /* 0x000fc60007ffe1ff */
[----:B------:R-:W-:Y:S01]  /*18a0*/  @P1 IMAD.MOV R16, RZ, RZ, R19 ;  /* 0x000000ffff101224 */ /* 0x000fe200078e0213 */
[----:B------:R-:W-:-:S04]  /*18b0*/  SEL R19, R10, R11, P0 ;  /* 0x0000000b0a137207 */ /* 0x000fc80000000000 */
[----:B------:R-:W-:-:S13]  /*18c0*/  ISETP.NE.AND P1, PT, R16, RZ, PT ;  /* 0x000000ff1000720c */ /* 0x000fda0003f25270 */
[----:B------:R-:W-:Y:S05]  /*18d0*/  @!P1 BRA `(.L_x_25) ;  /* 0x0000000000289947 */ /* 0x000fea0003800000 */
[----:B------:R-:W-:Y:S02]  /*18e0*/  LOP3.LUT R11, R16, 0x3f, RZ, 0xc0, !PT ;  /* 0x0000003f100b7812 */ /* 0x000fe400078ec0ff */
[--C-:B------:R-:W-:Y:S02]  /*18f0*/  SHF.R.U64 R15, R14, 0x1, R19.reuse ;  /* 0x000000010e0f7819 */ /* 0x100fe40000001213 */
[----:B------:R-:W-:Y:S02]  /*1900*/  SHF.R.U32.HI R19, RZ, 0x1, R19 ;  /* 0x00000001ff137819 */ /* 0x000fe40000011613 */
[----:B------:R-:W-:Y:S02]  /*1910*/  LOP3.LUT R10, R16, 0x3f, RZ, 0xc, !PT ;  /* 0x0000003f100a7812 */ /* 0x000fe400078e0cff */
[CC--:B------:R-:W-:Y:S02]  /*1920*/  SHF.L.U64.HI R17, R18.reuse, R11.reuse, R17 ;  /* 0x0000000b12117219 */ /* 0x0c0fe40000010211 */
[----:B------:R-:W-:-:S02]  /*1930*/  SHF.L.U32 R11, R18, R11, RZ ;  /* 0x0000000b120b7219 */ /* 0x000fc400000006ff */
[-CC-:B------:R-:W-:Y:S02]  /*1940*/  SHF.R.U64 R18, R15, R10.reuse, R19.reuse ;  /* 0x0000000a0f127219 */ /* 0x180fe40000001213 */
[----:B------:R-:W-:Y:S02]  /*1950*/  SHF.R.U32.HI R10, RZ, R10, R19 ;  /* 0x0000000aff0a7219 */ /* 0x000fe40000011613 */
[----:B------:R-:W-:Y:S02]  /*1960*/  LOP3.LUT R18, R11, R18, RZ, 0xfc, !PT ;  /* 0x000000120b127212 */ /* 0x000fe400078efcff */
[----:B------:R-:W-:-:S07]  /*1970*/  LOP3.LUT R17, R17, R10, RZ, 0xfc, !PT ;  /* 0x0000000a11117212 */ /* 0x000fce00078efcff */
.L_x_25:
[----:B------:R-:W-:Y:S05]  /*1980*/  BSYNC.RECONVERGENT B3 ;  /* 0x0000000000037941 */ /* 0x000fea0003800200 */
.L_x_24:
[----:B------:R-:W-:Y:S01]  /*1990*/  IMAD.WIDE.U32 R14, R18, 0x2168c235, RZ ;  /* 0x2168c235120e7825 */ /* 0x000fe200078e00ff */
[----:B------:R-:W-:-:S03]  /*19a0*/  SHF.R.U32.HI R13, RZ, 0x1e, R13 ;  /* 0x0000001eff0d7819 */ /* 0x000fc6000001160d */
[----:B------:R-:W-:Y:S01]  /*19b0*/  IMAD.MOV.U32 R10, RZ, RZ, R15 ;  /* 0x000000ffff0a7224 */ /* 0x000fe200078e000f */
[----:B------:R-:W-:Y:S01]  /*19c0*/  IADD3 RZ, P1, PT, R14, R14, RZ ;  /* 0x0000000e0eff7210 */ /* 0x000fe20007f3e0ff */
[----:B------:R-:W-:Y:S01]  /*19d0*/  IMAD.MOV.U32 R11, RZ, RZ, RZ ;  /* 0x000000ffff0b7224 */ /* 0x000fe200078e00ff */
[----:B------:R-:W-:Y:S01]  /*19e0*/  LEA.HI R12, R12, R13, RZ, 0x1 ;  /* 0x0000000d0c0c7211 */ /* 0x000fe200078f08ff */
[----:B------:R-:W-:-:S04]  /*19f0*/  IMAD.HI.U32 R15, R17, -0x36f0255e, RZ ;  /* 0xc90fdaa2110f7827 */ /* 0x000fc800078e00ff */
[----:B------:R-:W-:-:S04]  /*1a00*/  IMAD.WIDE.U32 R10, R18, -0x36f0255e, R10 ;  /* 0xc90fdaa2120a7825 */ /* 0x000fc800078e000a */
[----:B------:R-:W-:-:S04]  /*1a10*/  IMAD.WIDE.U32 R10, P2, R17, 0x2168c235, R10 ;  /* 0x2168c235110a7825 */ /* 0x000fc8000784000a */
[----:B------:R-:W-:Y:S01]  /*1a20*/  IMAD R17, R17, -0x36f0255e, RZ ;  /* 0xc90fdaa211117824 */ /* 0x000fe200078e02ff */
[----:B------:R-:W-:Y:S01]  /*1a30*/  IADD3.X RZ, P1, PT, R10, R10, RZ, P1, !PT ;  /* 0x0000000a0aff7210 */ /* 0x000fe20000f3e4ff */
[----:B------:R-:W-:-:S03]  /*1a40*/  IMAD.X R14, RZ, RZ, R15, P2 ;  /* 0x000000ffff0e7224 */ /* 0x000fc600010e060f */
[----:B------:R-:W-:-:S04]  /*1a50*/  IADD3 R11, P2, PT, R17, R11, RZ ;  /* 0x0000000b110b7210 */ /* 0x000fc80007f5e0ff */
[C---:B------:R-:W-:Y:S01]  /*1a60*/  ISETP.GT.U32.AND P3, PT, R11.reuse, RZ, PT ;  /* 0x000000ff0b00720c */ /* 0x040fe20003f64070 */
[----:B------:R-:W-:Y:S01]  /*1a70*/  IMAD.X R14, RZ, RZ, R14, P2 ;  /* 0x000000ffff0e7224 */ /* 0x000fe200010e060e */
[----:B------:R-:W-:-:S04]  /*1a80*/  IADD3.X R10, P2, PT, R11, R11, RZ, P1, !PT ;  /* 0x0000000b0b0a7210 */ /* 0x000fc80000f5e4ff */
[C---:B------:R-:W-:Y:S01]  /*1a90*/  ISETP.GT.AND.EX P1, PT, R14.reuse, RZ, PT, P3 ;  /* 0x000000ff0e00720c */ /* 0x040fe20003f24330 */
[----:B------:R-:W-:-:S03]  /*1aa0*/  IMAD.X R15, R14, 0x1, R14, P2 ;  /* 0x000000010e0f7824 */ /* 0x000fc600010e060e */
[----:B------:R-:W-:Y:S02]  /*1ab0*/  SEL R10, R10, R11, P1 ;  /* 0x0000000b0a0a7207 */ /* 0x000fe40000800000 */
[----:B------:R-:W-:Y:S02]  /*1ac0*/  SEL R14, R15, R14, P1 ;  /* 0x0000000e0f0e7207 */ /* 0x000fe40000800000 */
[----:B------:R-:W-:Y:S02]  /*1ad0*/  IADD3 R19, P2, PT, R10, 0x1, RZ ;  /* 0x000000010a137810 */ /* 0x000fe40007f5e0ff */
[----:B------:R-:W-:Y:S02]  /*1ae0*/  SEL R11, RZ, 0xffffffff, !P1 ;  /* 0xffffffffff0b7807 */ /* 0x000fe40004800000 */
[----:B------:R-:W-:Y:S01]  /*1af0*/  LOP3.LUT P1, R9, R9, 0x80000000, RZ, 0xc0, !PT ;  /* 0x8000000009097812 */ /* 0x000fe2000782c0ff */
[----:B------:R-:W-:Y:S02]  /*1b00*/  IMAD.X R14, RZ, RZ, R14, P2 ;  /* 0x000000ffff0e7224 */ /* 0x000fe400010e060e */
[----:B------:R-:W-:Y:S01]  /*1b10*/  IMAD.IADD R10, R11, 0x1, -R16 ;  /* 0x000000010b0a7824 */ /* 0x000fe200078e0a10 */
[----:B------:R-:W-:-:S02]  /*1b20*/  @!P0 LOP3.LUT R9, R9, 0x80000000, RZ, 0x3c, !PT ;  /* 0x8000000009098812 */ /* 0x000fc400078e3cff */
[----:B------:R-:W-:Y:S01]  /*1b30*/  SHF.R.U64 R19, R19, 0xa, R14 ;  /* 0x0000000a13137819 */ /* 0x000fe2000000120e */
[----:B------:R-:W-:-:S03]  /*1b40*/  IMAD.SHL.U32 R10, R10, 0x100000, RZ ;  /* 0x001000000a0a7824 */ /* 0x000fc600078e00ff */
[----:B------:R-:W-:-:S03]  /*1b50*/  IADD3 R19, P2, PT, R19, 0x1, RZ ;  /* 0x0000000113137810 */ /* 0x000fc60007f5e0ff */
[----:B------:R-:W-:Y:S01]  /*1b60*/  @P1 IMAD.MOV R12, RZ, RZ, -R12 ;  /* 0x000000ffff0c1224 */ /* 0x000fe200078e0a0c */
[----:B------:R-:W-:-:S04]  /*1b70*/  LEA.HI.X R14, R14, RZ, RZ, 0x16, P2 ;  /* 0x000000ff0e0e7211 */ /* 0x000fc800010fb4ff */
[--C-:B------:R-:W-:Y:S02]  /*1b80*/  SHF.R.U64 R19, R19, 0x1, R14.reuse ;  /* 0x0000000113137819 */ /* 0x100fe4000000120e */
[----:B------:R-:W-:Y:S02]  /*1b90*/  SHF.R.U32.HI R11, RZ, 0x1, R14 ;  /* 0x00000001ff0b7819 */ /* 0x000fe4000001160e */
[----:B------:R-:W-:-:S04]  /*1ba0*/  IADD3 R19, P2, P3, RZ, RZ, R19 ;  /* 0x000000ffff137210 */ /* 0x000fc80007b5e013 */
[----:B------:R-:W-:-:S04]  /*1bb0*/  IADD3.X R10, PT, PT, R10, 0x3fe00000, R11, P2, P3 ;  /* 0x3fe000000a0a7810 */ /* 0x000fc800017e640b */
[----:B------:R-:W-:-:S07]  /*1bc0*/  LOP3.LUT R9, R10, R9, RZ, 0xfc, !PT ;  /* 0x000000090a097212 */ /* 0x000fce00078efcff */
.L_x_19:
[----:B------:R-:W-:Y:S02]  /*1bd0*/  IMAD.MOV.U32 R17, RZ, RZ, R9 ;  /* 0x000000ffff117224 */ /* 0x000fe400078e0009 */
[----:B------:R-:W-:Y:S02]  /*1be0*/  IMAD.MOV.U32 R9, RZ, RZ, 0x0 ;  /* 0x00000000ff097424 */ /* 0x000fe400078e00ff */
[----:B------:R-:W-:Y:S02]  /*1bf0*/  IMAD.MOV.U32 R10, RZ, RZ, R12 ;  /* 0x000000ffff0a7224 */ /* 0x000fe400078e000c */
[----:B------:R-:W-:Y:S01]  /*1c00*/  IMAD.MOV.U32 R16, RZ, RZ, R19 ;  /* 0x000000ffff107224 */ /* 0x000fe200078e0013 */
[----:B------:R-:W-:Y:S06]  /*1c10*/  RET.REL.NODEC R8 `(_Z5coskrPdS_djj) ;  /* 0xffffffe008f87950 */ /* 0x000fec0003c3ffff */
.L_x_26:
        /* <DEDUP_REMOVED lines=14> */
.L_x_27:


//--------------------- .nv.global.init           --------------------------
	.section	.nv.global.init,"aw",@progbits
	.align	16
.nv.global.init:
	.type		__cudart_sin_cos_coeffs,@object
	.size		__cudart_sin_cos_coeffs,(__cudart_i2opi_d - __cudart_sin_cos_coeffs)
__cudart_sin_cos_coeffs:
        /*0000*/ 	.byte	0x46, 0xd2, 0xb0, 0x2c, 0xf1, 0xe5, 0x5a, 0xbe, 0x92, 0xe3, 0xac, 0x69, 0xe3, 0x1d, 0xc7, 0x3e
        /*0010*/ 	.byte	0xa1, 0x62, 0xdb, 0x19, 0xa0, 0x01, 0x2a, 0xbf, 0x18, 0x08, 0x11, 0x11, 0x11, 0x11, 0x81, 0x3f
        /*0020*/ 	.byte	0x54, 0x55, 0x55, 0x55, 0x55, 0x55, 0xc5, 0xbf, 0x00, 0x00, 0x00, 0x00, 0x00, 0x00, 0x00, 0x00
        /*0030*/ 	.byte	0x00, 0x00, 0x00, 0x00, 0x00, 0x00, 0x00, 0x00, 0x64, 0x81, 0xfd, 0x20, 0x83, 0xff, 0xa8, 0xbd
        /*0040*/ 	.byte	0x28, 0x85, 0xef, 0xc1, 0xa7, 0xee, 0x21, 0x3e, 0xd9, 0xe6, 0x06, 0x8e, 0x4f, 0x7e, 0x92, 0xbe
        /*0050*/ 	.byte	0xe9, 0xbc, 0xdd, 0x19, 0xa0, 0x01, 0xfa, 0x3e, 0x47, 0x5d, 0xc1, 0x16, 0x6c, 0xc1, 0x56, 0xbf
        /*0060*/ 	.byte	0x51, 0x55, 0x55, 0x55, 0x55, 0x55, 0xa5, 0x3f, 0x00, 0x00, 0x00, 0x00, 0x00, 0x00, 0xe0, 0xbf
        /*0070*/ 	.byte	0x00, 0x00, 0x00, 0x00, 0x00, 0x00, 0xf0, 0x3f, 0x00, 0x00, 0x00, 0x00, 0x00, 0x00, 0x00, 0x00
	.type		__cudart_i2opi_d,@object
	.size		__cudart_i2opi_d,(.L_0 - __cudart_i2opi_d)
__cudart_i2opi_d:
        /* <DEDUP_REMOVED lines=9> */
.L_0:


//--------------------- .nv.shared._Z11reductionFsPdS_j --------------------------
	.section	.nv.shared._Z11reductionFsPdS_j,"aw",@nobits
	.sectionflags	@""
	.align	8
.nv.shared._Z11reductionFsPdS_j:
	.zero		9216


//--------------------- .nv.shared.reserved.0     --------------------------
	.section	.nv.shared.reserved.0,"aw",@nobits
	.weak		__nv_reservedSMEM_offset_0_alias
	.size		__nv_reservedSMEM_offset_0_alias, 0, 64
	.other		__nv_reservedSMEM_offset_0_alias,@"STO_CUDA_RESERVED_SHARED STV_DEFAULT"
__nv_reservedSMEM_offset_0_alias:
	.zero		0
	.zero		64


//--------------------- .nv.constant0._Z11reductionFsPdS_j --------------------------
	.section	.nv.constant0._Z11reductionFsPdS_j,"a",@progbits
	.sectionflags	@""
	.align	4
.nv.constant0._Z11reductionFsPdS_j:
	.zero		916


//--------------------- .nv.constant0._Z5coskrPdS_djj --------------------------
	.section	.nv.constant0._Z5coskrPdS_djj,"a",@progbits
	.sectionflags	@""
	.align	4
.nv.constant0._Z5coskrPdS_djj:
	.zero		928


//--------------------- SYMBOLS --------------------------

	.type		.nv.reservedSmem.offset0,@object
	.size		.nv.reservedSmem.offset0,0x4
	.type		.nv.reservedSmem.cap,@object
	.size		.nv.reservedSmem.cap,0x4
